// auto-generated by cutlass_sweep.gemm — config: {"arch": "sm_100", "cluster_m": 2, "cluster_n": 2, "dtype": "tf32", "stages": 3, "tile_k": 128, "tile_m": 128, "tile_n": 128}
#include "cutlass/cutlass.h"
#include "cutlass/gemm/collective/collective_builder.hpp"
#include "cutlass/gemm/device/gemm_universal_adapter.h"
#include "cutlass/gemm/kernel/gemm_universal.hpp"
#include "cutlass/epilogue/collective/collective_builder.hpp"

using ElemA = cutlass::tfloat32_t;
using ElemB = cutlass::tfloat32_t;
using ElemCD = cutlass::tfloat32_t;
using Acc  = float;
using TileShape    = cute::Shape<cute::_128, cute::_128, cute::_128>;
using ClusterShape = cute::Shape<cute::_2, cute::_2, cute::_1>;

using CollectiveEpilogue = typename cutlass::epilogue::collective::CollectiveBuilder<
    cutlass::arch::Sm100, cutlass::arch::OpClassTensorOp,
    TileShape, ClusterShape,
    cutlass::epilogue::collective::EpilogueTileAuto,
    Acc, Acc,
    ElemCD, cutlass::layout::RowMajor, 128 / cutlass::sizeof_bits<ElemCD>::value,
    ElemCD, cutlass::layout::RowMajor, 128 / cutlass::sizeof_bits<ElemCD>::value,
    cutlass::epilogue::collective::EpilogueScheduleAuto
  >::CollectiveOp;

using CollectiveMainloop = typename cutlass::gemm::collective::CollectiveBuilder<
    cutlass::arch::Sm100, cutlass::arch::OpClassTensorOp,
    ElemA, cutlass::layout::RowMajor, 128 / cutlass::sizeof_bits<ElemA>::value,
    ElemB, cutlass::layout::ColumnMajor, 128 / cutlass::sizeof_bits<ElemB>::value,
    Acc,
    TileShape, ClusterShape,
    cutlass::gemm::collective::StageCount<3>,
    cutlass::gemm::collective::KernelScheduleAuto
  >::CollectiveOp;

using GemmKernel = cutlass::gemm::kernel::GemmUniversal<
    cute::Shape<int,int,int,int>,
    CollectiveMainloop,
    CollectiveEpilogue
>;
using Gemm = cutlass::gemm::device::GemmUniversalAdapter<GemmKernel>;

// Force the device kernel symbol into the cubin without needing a host main.
auto* _anchor = &cutlass::device_kernel<GemmKernel>;


// ===== COMPILED SASS (sm_100a) =====

	.target	sm_100a

	.elftype	@"ET_EXEC"


//--------------------- .note.nv.tkinfo           --------------------------
	.section	.note.nv.tkinfo,"",@"SHT_NOTE"
	.sectionflags	@"SHF_NOTE_NV_TKINFO"
	.tkinfo
        /*0018*/ 	.word	0x00000002
        /*0030*/ 	.string	""
        /*0030*/ 	.string	"ptxas"
        /*0030*/ 	.string	"Cuda compilation tools, release 13.0, V13.0.88"
        /*0030*/ 	.string	"Build cuda_13.0.r13.0/compiler.36424714_0"
        /*0030*/ 	.string	"-arch sm_100a -m 64 "



//--------------------- .note.nv.cuinfo           --------------------------
	.section	.note.nv.cuinfo,"",@"SHT_NOTE"
	.sectionflags	@"SHF_NOTE_NV_CUINFO"
        /*0018*/ 	.short	0x0002
        /*001a*/ 	.short	0x0064
        /*001c*/ 	.short	0x0082
	.zero		2


//--------------------- .nv.info                  --------------------------
	.section	.nv.info,"",@"SHT_CUDA_INFO"
	.align	4


	//----- nvinfo : EIATTR_REGCOUNT
	.align		4
        /*0000*/ 	.byte	0x04, 0x2f
        /*0002*/ 	.short	(.L_19 - .L_18)
	.align		4
.L_18:
        /*0004*/ 	.word	index@(_ZN7cutlass13device_kernelINS_4gemm6kernel13GemmUniversalIN4cute5tupleIJiiiiEEENS1_10collective13CollectiveMmaINS1_35MainloopSm100TmaUmmaWarpSpecializedILi3ELi2ELi4ENS5_IJNS4_1CILi2EEESB_NSA_ILi1EEEEEEEENS5_IJNSA_ILi128EEESF_SF_EEENS_10tfloat32_tENS5_IJlSC_lEEESH_SI_NS4_8TiledMMAINS4_8MMA_AtomIJNS4_23SM100_MMA_TF32_2x1SM_SSISH_SH_fLi128ELi128ELNS4_4UMMA5MajorE0ELSN_0ELNSM_7ScaleInE0ELSO_0EEEEEENS4_6LayoutINS5_IJSC_SC_SC_EEENS5_IJNSA_ILi0EEEST_ST_EEEEENS5_IJNS4_10UnderscoreESW_SW_EEEEENS4_28SM100_TMA_2SM_LOAD_MULTICASTENS4_14ComposedLayoutINS4_7SwizzleILi3ELi4ELi3EEENS4_18smem_ptr_flag_bitsILi32EEENSR_INS5_IJNSA_ILi8EEENSA_ILi32EEEEEENS5_IJS16_SC_EEEEEEEvNS4_8identityENS4_18SM100_TMA_2SM_LOADES1A_vS1B_EENS_8epilogue10collective18CollectiveEpilogueINS1E_23Sm100TmaWarpSpecializedILi4ELi2ELi16ELb1ELb0EEEJNS5_IJNSA_ILi64EEESF_SF_EEENS5_IJNSR_IS1J_SC_EENSR_INS5_IJNSA_ILi16EEESB_EEENS5_IJSC_S1J_EEEEEEEESH_SI_SH_SI_NS1E_6fusion15FusionCallbacksIS1I_NS1R_17LinearCombinationISH_fSH_fLNS_15FloatRoundStyleE2EEES1K_S1Q_JEEENS4_5SM1004TMEM4LOAD26SM100_TMEM_LOAD_32dp32b16xENS4_13SM90_TMA_LOADENS10_INS11_ILi2ELi4ELi3EEES14_NSR_INS5_IJS15_S1M_EEENS5_IJS1M_SC_EEEEEEENS4_39AutoVectorizingCopyWithAssumedAlignmentILi128EEENS4_14SM90_TMA_STOREES26_S28_S28_EEEvvEEEEvNT_6ParamsE)
        /*0008*/ 	.word	0x00000050


	//----- nvinfo : EIATTR_FRAME_SIZE
	.align		4
.L_19:
        /*000c*/ 	.byte	0x04, 0x11
        /*000e*/ 	.short	(.L_21 - .L_20)
	.align		4
.L_20:
        /*0010*/ 	.word	index@($__internal_2_$__cuda_sm10x_tcgen05_guardrail_trap_unallocated_columns_being_dealloced)
        /*0014*/ 	.word	0x00000000


	//----- nvinfo : EIATTR_FRAME_SIZE
	.align		4
.L_21:
        /*0018*/ 	.byte	0x04, 0x11
        /*001a*/ 	.short	(.L_23 - .L_22)
	.align		4
.L_22:
        /*001c*/ 	.word	index@($__internal_1_$__cuda_sm10x_tcgen05_guardrail_trap_phase_invalid_during_alloc)
        /*0020*/ 	.word	0x00000000


	//----- nvinfo : EIATTR_FRAME_SIZE
	.align		4
.L_23:
        /*0024*/ 	.byte	0x04, 0x11
        /*0026*/ 	.short	(.L_25 - .L_24)
	.align		4
.L_24:
        /*0028*/ 	.word	index@($__internal_0_$__cuda_sm10x_tcgen05_guardrail_trap_col_being_dealloced_not_returned_by_alloc)
        /*002c*/ 	.word	0x00000000


	//----- nvinfo : EIATTR_FRAME_SIZE
	.align		4
.L_25:
        /*0030*/ 	.byte	0x04, 0x11
        /*0032*/ 	.short	(.L_27 - .L_26)
	.align		4
.L_26:
        /*0034*/ 	.word	index@(_ZN7cutlass13device_kernelINS_4gemm6kernel13GemmUniversalIN4cute5tupleIJiiiiEEENS1_10collective13CollectiveMmaINS1_35MainloopSm100TmaUmmaWarpSpecializedILi3ELi2ELi4ENS5_IJNS4_1CILi2EEESB_NSA_ILi1EEEEEEEENS5_IJNSA_ILi128EEESF_SF_EEENS_10tfloat32_tENS5_IJlSC_lEEESH_SI_NS4_8TiledMMAINS4_8MMA_AtomIJNS4_23SM100_MMA_TF32_2x1SM_SSISH_SH_fLi128ELi128ELNS4_4UMMA5MajorE0ELSN_0ELNSM_7ScaleInE0ELSO_0EEEEEENS4_6LayoutINS5_IJSC_SC_SC_EEENS5_IJNSA_ILi0EEEST_ST_EEEEENS5_IJNS4_10UnderscoreESW_SW_EEEEENS4_28SM100_TMA_2SM_LOAD_MULTICASTENS4_14ComposedLayoutINS4_7SwizzleILi3ELi4ELi3EEENS4_18smem_ptr_flag_bitsILi32EEENSR_INS5_IJNSA_ILi8EEENSA_ILi32EEEEEENS5_IJS16_SC_EEEEEEEvNS4_8identityENS4_18SM100_TMA_2SM_LOADES1A_vS1B_EENS_8epilogue10collective18CollectiveEpilogueINS1E_23Sm100TmaWarpSpecializedILi4ELi2ELi16ELb1ELb0EEEJNS5_IJNSA_ILi64EEESF_SF_EEENS5_IJNSR_IS1J_SC_EENSR_INS5_IJNSA_ILi16EEESB_EEENS5_IJSC_S1J_EEEEEEEESH_SI_SH_SI_NS1E_6fusion15FusionCallbacksIS1I_NS1R_17LinearCombinationISH_fSH_fLNS_15FloatRoundStyleE2EEES1K_S1Q_JEEENS4_5SM1004TMEM4LOAD26SM100_TMEM_LOAD_32dp32b16xENS4_13SM90_TMA_LOADENS10_INS11_ILi2ELi4ELi3EEES14_NSR_INS5_IJS15_S1M_EEENS5_IJS1M_SC_EEEEEEENS4_39AutoVectorizingCopyWithAssumedAlignmentILi128EEENS4_14SM90_TMA_STOREES26_S28_S28_EEEvvEEEEvNT_6ParamsE)
        /*0038*/ 	.word	0x00000000


	//----- nvinfo : EIATTR_MIN_STACK_SIZE
	.align		4
.L_27:
        /*003c*/ 	.byte	0x04, 0x12
        /*003e*/ 	.short	(.L_29 - .L_28)
	.align		4
.L_28:
        /*0040*/ 	.word	index@(_ZN7cutlass13device_kernelINS_4gemm6kernel13GemmUniversalIN4cute5tupleIJiiiiEEENS1_10collective13CollectiveMmaINS1_35MainloopSm100TmaUmmaWarpSpecializedILi3ELi2ELi4ENS5_IJNS4_1CILi2EEESB_NSA_ILi1EEEEEEEENS5_IJNSA_ILi128EEESF_SF_EEENS_10tfloat32_tENS5_IJlSC_lEEESH_SI_NS4_8TiledMMAINS4_8MMA_AtomIJNS4_23SM100_MMA_TF32_2x1SM_SSISH_SH_fLi128ELi128ELNS4_4UMMA5MajorE0ELSN_0ELNSM_7ScaleInE0ELSO_0EEEEEENS4_6LayoutINS5_IJSC_SC_SC_EEENS5_IJNSA_ILi0EEEST_ST_EEEEENS5_IJNS4_10UnderscoreESW_SW_EEEEENS4_28SM100_TMA_2SM_LOAD_MULTICASTENS4_14ComposedLayoutINS4_7SwizzleILi3ELi4ELi3EEENS4_18smem_ptr_flag_bitsILi32EEENSR_INS5_IJNSA_ILi8EEENSA_ILi32EEEEEENS5_IJS16_SC_EEEEEEEvNS4_8identityENS4_18SM100_TMA_2SM_LOADES1A_vS1B_EENS_8epilogue10collective18CollectiveEpilogueINS1E_23Sm100TmaWarpSpecializedILi4ELi2ELi16ELb1ELb0EEEJNS5_IJNSA_ILi64EEESF_SF_EEENS5_IJNSR_IS1J_SC_EENSR_INS5_IJNSA_ILi16EEESB_EEENS5_IJSC_S1J_EEEEEEEESH_SI_SH_SI_NS1E_6fusion15FusionCallbacksIS1I_NS1R_17LinearCombinationISH_fSH_fLNS_15FloatRoundStyleE2EEES1K_S1Q_JEEENS4_5SM1004TMEM4LOAD26SM100_TMEM_LOAD_32dp32b16xENS4_13SM90_TMA_LOADENS10_INS11_ILi2ELi4ELi3EEES14_NSR_INS5_IJS15_S1M_EEENS5_IJS1M_SC_EEEEEEENS4_39AutoVectorizingCopyWithAssumedAlignmentILi128EEENS4_14SM90_TMA_STOREES26_S28_S28_EEEvvEEEEvNT_6ParamsE)
        /*0044*/ 	.word	0x00000000
.L_29:


//--------------------- .nv.compat                --------------------------
	.section	.nv.compat,"",@"SHT_CUDA_COMPAT_INFO"
	.align	4
        /*0000*/ 	.byte	0x02, 0x09, 0x01, 0x00, 0x02, 0x02, 0x02, 0x00, 0x02, 0x05, 0x05, 0x00, 0x03, 0x07, 0x01, 0x01
        /*0010*/ 	.byte	0x02, 0x03, 0x01, 0x00, 0x02, 0x06, 0x01, 0x00, 0x04, 0x0b, 0x08, 0x00, 0x09, 0x00, 0x00, 0x00
        /*0020*/ 	.byte	0x00, 0x00, 0x00, 0x00


//--------------------- .nv.info._ZN7cutlass13device_kernelINS_4gemm6kernel13GemmUniversalIN4cute5tupleIJiiiiEEENS1_10collective13CollectiveMmaINS1_35MainloopSm100TmaUmmaWarpSpecializedILi3ELi2ELi4ENS5_IJNS4_1CILi2EEESB_NSA_ILi1EEEEEEEENS5_IJNSA_ILi128EEESF_SF_EEENS_10tfloat32_tENS5_IJlSC_lEEESH_SI_NS4_8TiledMMAINS4_8MMA_AtomIJNS4_23SM100_MMA_TF32_2x1SM_SSISH_SH_fLi128ELi128ELNS4_4UMMA5MajorE0ELSN_0ELNSM_7ScaleInE0ELSO_0EEEEEENS4_6LayoutINS5_IJSC_SC_SC_EEENS5_IJNSA_ILi0EEEST_ST_EEEEENS5_IJNS4_10UnderscoreESW_SW_EEEEENS4_28SM100_TMA_2SM_LOAD_MULTICASTENS4_14ComposedLayoutINS4_7SwizzleILi3ELi4ELi3EEENS4_18smem_ptr_flag_bitsILi32EEENSR_INS5_IJNSA_ILi8EEENSA_ILi32EEEEEENS5_IJS16_SC_EEEEEEEvNS4_8identityENS4_18SM100_TMA_2SM_LOADES1A_vS1B_EENS_8epilogue10collective18CollectiveEpilogueINS1E_23Sm100TmaWarpSpecializedILi4ELi2ELi16ELb1ELb0EEEJNS5_IJNSA_ILi64EEESF_SF_EEENS5_IJNSR_IS1J_SC_EENSR_INS5_IJNSA_ILi16EEESB_EEENS5_IJSC_S1J_EEEEEEEESH_SI_SH_SI_NS1E_6fusion15FusionCallbacksIS1I_NS1R_17LinearCombinationISH_fSH_fLNS_15FloatRoundStyleE2EEES1K_S1Q_JEEENS4_5SM1004TMEM4LOAD26SM100_TMEM_LOAD_32dp32b16xENS4_13SM90_TMA_LOADENS10_INS11_ILi2ELi4ELi3EEES14_NSR_INS5_IJS15_S1M_EEENS5_IJS1M_SC_EEEEEEENS4_39AutoVectorizingCopyWithAssumedAlignmentILi128EEENS4_14SM90_TMA_STOREES26_S28_S28_EEEvvEEEEvNT_6ParamsE --------------------------
	.section	.nv.info._ZN7cutlass13device_kernelINS_4gemm6kernel13GemmUniversalIN4cute5tupleIJiiiiEEENS1_10collective13CollectiveMmaINS1_35MainloopSm100TmaUmmaWarpSpecializedILi3ELi2ELi4ENS5_IJNS4_1CILi2EEESB_NSA_ILi1EEEEEEEENS5_IJNSA_ILi128EEESF_SF_EEENS_10tfloat32_tENS5_IJlSC_lEEESH_SI_NS4_8TiledMMAINS4_8MMA_AtomIJNS4_23SM100_MMA_TF32_2x1SM_SSISH_SH_fLi128ELi128ELNS4_4UMMA5MajorE0ELSN_0ELNSM_7ScaleInE0ELSO_0EEEEEENS4_6LayoutINS5_IJSC_SC_SC_EEENS5_IJNSA_ILi0EEEST_ST_EEEEENS5_IJNS4_10UnderscoreESW_SW_EEEEENS4_28SM100_TMA_2SM_LOAD_MULTICASTENS4_14ComposedLayoutINS4_7SwizzleILi3ELi4ELi3EEENS4_18smem_ptr_flag_bitsILi32EEENSR_INS5_IJNSA_ILi8EEENSA_ILi32EEEEEENS5_IJS16_SC_EEEEEEEvNS4_8identityENS4_18SM100_TMA_2SM_LOADES1A_vS1B_EENS_8epilogue10collective18CollectiveEpilogueINS1E_23Sm100TmaWarpSpecializedILi4ELi2ELi16ELb1ELb0EEEJNS5_IJNSA_ILi64EEESF_SF_EEENS5_IJNSR_IS1J_SC_EENSR_INS5_IJNSA_ILi16EEESB_EEENS5_IJSC_S1J_EEEEEEEESH_SI_SH_SI_NS1E_6fusion15FusionCallbacksIS1I_NS1R_17LinearCombinationISH_fSH_fLNS_15FloatRoundStyleE2EEES1K_S1Q_JEEENS4_5SM1004TMEM4LOAD26SM100_TMEM_LOAD_32dp32b16xENS4_13SM90_TMA_LOADENS10_INS11_ILi2ELi4ELi3EEES14_NSR_INS5_IJS15_S1M_EEENS5_IJS1M_SC_EEEEEEENS4_39AutoVectorizingCopyWithAssumedAlignmentILi128EEENS4_14SM90_TMA_STOREES26_S28_S28_EEEvvEEEEvNT_6ParamsE,"",@"SHT_CUDA_INFO"
	.sectionflags	@""
	.align	4


	//----- nvinfo : EIATTR_CUDA_API_VERSION
	.align		4
        /*0000*/ 	.byte	0x04, 0x37
        /*0002*/ 	.short	(.L_31 - .L_30)
.L_30:
        /*0004*/ 	.word	0x00000082


	//----- nvinfo : EIATTR_KPARAM_INFO
	.align		4
.L_31:
        /*0008*/ 	.byte	0x04, 0x17
        /*000a*/ 	.short	(.L_33 - .L_32)
.L_32:
        /*000c*/ 	.word	0x00000000
        /*0010*/ 	.short	0x0000
        /*0012*/ 	.short	0x0000
        /*0014*/ 	.byte	0x00, 0xf0, 0x01, 0x20


	//----- nvinfo : EIATTR_AT_ENTRY_FRAGMENTS
	.align		4
.L_33:
        /*0018*/ 	.byte	0x04, 0x4f
        /*001a*/ 	.short	(.L_35 - .L_34)


	//   ....[0]....
.L_34:
        /*001c*/ 	.word	0x00000007


	//----- nvinfo : EIATTR_RESERVED_SMEM_USED
	.align		4
.L_35:
        /*0020*/ 	.byte	0x01, 0x41
	.zero		2


	//----- nvinfo : EIATTR_SPARSE_MMA_MASK
	.align		4
        /*0024*/ 	.byte	0x03, 0x50
        /*0026*/ 	.short	0x0000


	//----- nvinfo : EIATTR_TCGEN05_2CTA_USED
	.align		4
        /*0028*/ 	.byte	0x01, 0x52
	.zero		2


	//----- nvinfo : EIATTR_MAXREG_COUNT
	.align		4
        /*002c*/ 	.byte	0x03, 0x1b
        /*002e*/ 	.short	0x00ff


	//----- nvinfo : EIATTR_NUM_BARRIERS
	.align		4
        /*0030*/ 	.byte	0x02, 0x4c
        /*0032*/ 	.byte	0x07
	.zero		1


	//----- nvinfo : EIATTR_EXTERNS
	.align		4
        /*0034*/ 	.byte	0x04, 0x0f
        /*0036*/ 	.short	(.L_37 - .L_36)


	//   ....[0]....
	.align		4
.L_36:
        /*0038*/ 	.word	index@(__assertfail)


	//----- nvinfo : EIATTR_MERCURY_ISA_VERSION
	.align		4
.L_37:
        /*003c*/ 	.byte	0x03, 0x5f
        /*003e*/ 	.short	0x0101


	//----- nvinfo : EIATTR_INT_WARP_WIDE_INSTR_OFFSETS
	.align		4
        /*0040*/ 	.byte	0x04, 0x31
        /*0042*/ 	.short	(.L_39 - .L_38)


	//   ....[0]....
.L_38:
        /*0044*/ 	.word	0x00000d80


	//   ....[1]....
        /*0048*/ 	.word	0x00000e20


	//   ....[2]....
        /*004c*/ 	.word	0x00004d30


	//   ....[3]....
        /*0050*/ 	.word	0x00004d50


	//   ....[4]....
        /*0054*/ 	.word	0x00004d80


	//   ....[5]....
        /*0058*/ 	.word	0x000058c0


	//   ....[6]....
        /*005c*/ 	.word	0x00005960


	//   ....[7]....
        /*0060*/ 	.word	0x00005a20


	//   ....[8]....
        /*0064*/ 	.word	0x00005a90


	//   ....[9]....
        /*0068*/ 	.word	0x00005b50


	//   ....[10]....
        /*006c*/ 	.word	0x00005c00


	//   ....[11]....
        /*0070*/ 	.word	0x00005c70


	//   ....[12]....
        /*0074*/ 	.word	0x00005d30


	//   ....[13]....
        /*0078*/ 	.word	0x00005dd0


	//   ....[14]....
        /*007c*/ 	.word	0x00005e70


	//   ....[15]....
        /*0080*/ 	.word	0x00005f60


	//   ....[16]....
        /*0084*/ 	.word	0x00006040


	//----- nvinfo : EIATTR_COOP_GROUP_MASK_REGIDS
	.align		4
.L_39:
        /*0088*/ 	.byte	0x04, 0x29
        /*008a*/ 	.short	(.L_41 - .L_40)


	//   ....[0]....
.L_40:
        /*008c*/ 	.word	0xffffffff


	//   ....[1]....
        /*0090*/ 	.word	0xffffffff


	//   ....[2]....
        /*0094*/ 	.word	0xffffffff


	//   ....[3]....
        /*0098*/ 	.word	0xffffffff


	//   ....[4]....
        /*009c*/ 	.word	0xffffffff


	//   ....[5]....
        /*00a0*/ 	.word	0xffffffff


	//   ....[6]....
        /*00a4*/ 	.word	0xffffffff


	//   ....[7]....
        /*00a8*/ 	.word	0xffffffff


	//   ....[8]....
        /*00ac*/ 	.word	0xffffffff


	//   ....[9]....
        /*00b0*/ 	.word	0xffffffff


	//   ....[10]....
        /*00b4*/ 	.word	0xffffffff


	//   ....[11]....
        /*00b8*/ 	.word	0xffffffff


	//   ....[12]....
        /*00bc*/ 	.word	0xffffffff


	//   ....[13]....
        /*00c0*/ 	.word	0xffffffff


	//----- nvinfo : EIATTR_COOP_GROUP_INSTR_OFFSETS
	.align		4
.L_41:
        /*00c4*/ 	.byte	0x04, 0x28
        /*00c6*/ 	.short	(.L_43 - .L_42)


	//   ....[0]....
.L_42:
        /*00c8*/ 	.word	0x000000c0


	//   ....[1]....
        /*00cc*/ 	.word	0x00000540


	//   ....[2]....
        /*00d0*/ 	.word	0x000006f0


	//   ....[3]....
        /*00d4*/ 	.word	0x00000880


	//   ....[4]....
        /*00d8*/ 	.word	0x00000970


	//   ....[5]....
        /*00dc*/ 	.word	0x00000ad0


	//   ....[6]....
        /*00e0*/ 	.word	0x00000c60


	//   ....[7]....
        /*00e4*/ 	.word	0x00000ea0


	//   ....[8]....
        /*00e8*/ 	.word	0x00002700


	//   ....[9]....
        /*00ec*/ 	.word	0x00003540


	//   ....[10]....
        /*00f0*/ 	.word	0x00003a50


	//   ....[11]....
        /*00f4*/ 	.word	0x00003d00


	//   ....[12]....
        /*00f8*/ 	.word	0x00004c20


	//   ....[13]....
        /*00fc*/ 	.word	0x00004e40


	//----- nvinfo : EIATTR_VRC_CTA_INIT_COUNT
	.align		4
.L_43:
        /*0100*/ 	.byte	0x02, 0x4a
        /*0102*/ 	.byte	0x80
	.zero		1


	//----- nvinfo : EIATTR_SYSCALL_OFFSETS
	.align		4
        /*0104*/ 	.byte	0x04, 0x46
        /*0106*/ 	.short	(.L_45 - .L_44)


	//   ....[0]....
.L_44:
        /*0108*/ 	.word	0x00006bf0


	//   ....[1]....
        /*010c*/ 	.word	0x00006ce0


	//   ....[2]....
        /*0110*/ 	.word	0x00007480


	//   ....[3]....
        /*0114*/ 	.word	0x00007e50


	//   ....[4]....
        /*0118*/ 	.word	0x00008800


	//   ....[5]....
        /*011c*/ 	.word	0x000091b0


	//----- nvinfo : EIATTR_MBARRIER_INSTR_OFFSETS
	.align		4
.L_45:
        /*0120*/ 	.byte	0x04, 0x39
        /*0122*/ 	.short	(.L_47 - .L_46)


	//   ....[0]....
.L_46:
        /*0124*/ 	.word	0x00000680
        /*0128*/ 	.word	0x000000ff
        /*012c*/ 	.word	0x00000000
        /*0130*/ 	.short	0x0100
        /*0132*/ 	.byte	0x04
	.zero		1


	//   ....[1]....
        /*0134*/ 	.word	0x00000690
        /*0138*/ 	.word	0x000000ff
        /*013c*/ 	.word	0x00000018
        /*0140*/ 	.short	0x0100
        /*0142*/ 	.byte	0x04
	.zero		1


	//   ....[2]....
        /*0144*/ 	.word	0x000006a0
        /*0148*/ 	.word	0x000000ff
        /*014c*/ 	.word	0x00000008
        /*0150*/ 	.short	0x0100
        /*0152*/ 	.byte	0x04
	.zero		1


	//   ....[3]....
        /*0154*/ 	.word	0x000006b0
        /*0158*/ 	.word	0x000000ff
        /*015c*/ 	.word	0x00000020
        /*0160*/ 	.short	0x0100
        /*0162*/ 	.byte	0x04
	.zero		1


	//   ....[4]....
        /*0164*/ 	.word	0x000006c0
        /*0168*/ 	.word	0x000000ff
        /*016c*/ 	.word	0x00000010
        /*0170*/ 	.short	0x0100
        /*0172*/ 	.byte	0x04
	.zero		1


	//   ....[5]....
        /*0174*/ 	.word	0x000006d0
        /*0178*/ 	.word	0x000000ff
        /*017c*/ 	.word	0x00000028
        /*0180*/ 	.short	0x0100
        /*0182*/ 	.byte	0x04
	.zero		1


	//   ....[6]....
        /*0184*/ 	.word	0x000007f0
        /*0188*/ 	.word	0x000000ff
        /*018c*/ 	.word	0x00000030
        /*0190*/ 	.short	0x0100
        /*0192*/ 	.byte	0x04
	.zero		1


	//   ....[7]....
        /*0194*/ 	.word	0x00000800
        /*0198*/ 	.word	0x000000ff
        /*019c*/ 	.word	0x00000050
        /*01a0*/ 	.short	0x0100
        /*01a2*/ 	.byte	0x04
	.zero		1


	//   ....[8]....
        /*01a4*/ 	.word	0x00000810
        /*01a8*/ 	.word	0x000000ff
        /*01ac*/ 	.word	0x00000038
        /*01b0*/ 	.short	0x0100
        /*01b2*/ 	.byte	0x04
	.zero		1


	//   ....[9]....
        /*01b4*/ 	.word	0x00000820
        /*01b8*/ 	.word	0x000000ff
        /*01bc*/ 	.word	0x00000058
        /*01c0*/ 	.short	0x0100
        /*01c2*/ 	.byte	0x04
	.zero		1


	//   ....[10]....
        /*01c4*/ 	.word	0x00000830
        /*01c8*/ 	.word	0x000000ff
        /*01cc*/ 	.word	0x00000040
        /*01d0*/ 	.short	0x0100
        /*01d2*/ 	.byte	0x04
	.zero		1


	//   ....[11]....
        /*01d4*/ 	.word	0x00000840
        /*01d8*/ 	.word	0x000000ff
        /*01dc*/ 	.word	0x00000060
        /*01e0*/ 	.short	0x0100
        /*01e2*/ 	.byte	0x04
	.zero		1


	//   ....[12]....
        /*01e4*/ 	.word	0x00000850
        /*01e8*/ 	.word	0x000000ff
        /*01ec*/ 	.word	0x00000048
        /*01f0*/ 	.short	0x0100
        /*01f2*/ 	.byte	0x04
	.zero		1


	//   ....[13]....
        /*01f4*/ 	.word	0x00000860
        /*01f8*/ 	.word	0x000000ff
        /*01fc*/ 	.word	0x00000068
        /*0200*/ 	.short	0x0100
        /*0202*/ 	.byte	0x04
	.zero		1


	//   ....[14]....
        /*0204*/ 	.word	0x00000940
        /*0208*/ 	.word	0x000000ff
        /*020c*/ 	.word	0x00000070
        /*0210*/ 	.short	0x0100
        /*0212*/ 	.byte	0x06
	.zero		1


	//   ....[15]....
        /*0214*/ 	.word	0x00000950
        /*0218*/ 	.word	0x000000ff
        /*021c*/ 	.word	0x00000078
        /*0220*/ 	.short	0x0100
        /*0222*/ 	.byte	0x06
	.zero		1


	//   ....[16]....
        /*0224*/ 	.word	0x00000a80
        /*0228*/ 	.word	0x000000ff
        /*022c*/ 	.word	0x00000080
        /*0230*/ 	.short	0x0100
        /*0232*/ 	.byte	0x06
	.zero		1


	//   ....[17]....
        /*0234*/ 	.word	0x00000a90
        /*0238*/ 	.word	0x000000ff
        /*023c*/ 	.word	0x00000090
        /*0240*/ 	.short	0x0100
        /*0242*/ 	.byte	0x06
	.zero		1


	//   ....[18]....
        /*0244*/ 	.word	0x00000aa0
        /*0248*/ 	.word	0x000000ff
        /*024c*/ 	.word	0x00000088
        /*0250*/ 	.short	0x0100
        /*0252*/ 	.byte	0x06
	.zero		1


	//   ....[19]....
        /*0254*/ 	.word	0x00000ab0
        /*0258*/ 	.word	0x000000ff
        /*025c*/ 	.word	0x00000098
        /*0260*/ 	.short	0x0100
        /*0262*/ 	.byte	0x06
	.zero		1


	//   ....[20]....
        /*0264*/ 	.word	0x00000bd0
        /*0268*/ 	.word	0x000000ff
        /*026c*/ 	.word	0x000000a0
        /*0270*/ 	.short	0x0100
        /*0272*/ 	.byte	0x04
	.zero		1


	//   ....[21]....
        /*0274*/ 	.word	0x00000be0
        /*0278*/ 	.word	0x000000ff
        /*027c*/ 	.word	0x000000c0
        /*0280*/ 	.short	0x0100
        /*0282*/ 	.byte	0x04
	.zero		1


	//   ....[22]....
        /*0284*/ 	.word	0x00000bf0
        /*0288*/ 	.word	0x000000ff
        /*028c*/ 	.word	0x000000a8
        /*0290*/ 	.short	0x0100
        /*0292*/ 	.byte	0x04
	.zero		1


	//   ....[23]....
        /*0294*/ 	.word	0x00000c00
        /*0298*/ 	.word	0x000000ff
        /*029c*/ 	.word	0x000000c8
        /*02a0*/ 	.short	0x0100
        /*02a2*/ 	.byte	0x04
	.zero		1


	//   ....[24]....
        /*02a4*/ 	.word	0x00000c10
        /*02a8*/ 	.word	0x000000ff
        /*02ac*/ 	.word	0x000000b0
        /*02b0*/ 	.short	0x0100
        /*02b2*/ 	.byte	0x04
	.zero		1


	//   ....[25]....
        /*02b4*/ 	.word	0x00000c20
        /*02b8*/ 	.word	0x000000ff
        /*02bc*/ 	.word	0x000000d0
        /*02c0*/ 	.short	0x0100
        /*02c2*/ 	.byte	0x04
	.zero		1


	//   ....[26]....
        /*02c4*/ 	.word	0x00000c30
        /*02c8*/ 	.word	0x000000ff
        /*02cc*/ 	.word	0x000000b8
        /*02d0*/ 	.short	0x0100
        /*02d2*/ 	.byte	0x04
	.zero		1


	//   ....[27]....
        /*02d4*/ 	.word	0x00000c40
        /*02d8*/ 	.word	0x000000ff
        /*02dc*/ 	.word	0x000000d8
        /*02e0*/ 	.short	0x0100
        /*02e2*/ 	.byte	0x04
	.zero		1


	//   ....[28]....
        /*02e4*/ 	.word	0x00000d30
        /*02e8*/ 	.word	0x000000ff
        /*02ec*/ 	.word	0x000000e0
        /*02f0*/ 	.short	0x0100
        /*02f2*/ 	.byte	0x04
	.zero		1


	//   ....[29]....
        /*02f4*/ 	.word	0x00000d40
        /*02f8*/ 	.word	0x000000ff
        /*02fc*/ 	.word	0x000000f0
        /*0300*/ 	.short	0x0100
        /*0302*/ 	.byte	0x04
	.zero		1


	//   ....[30]....
        /*0304*/ 	.word	0x00000d50
        /*0308*/ 	.word	0x000000ff
        /*030c*/ 	.word	0x000000e8
        /*0310*/ 	.short	0x0100
        /*0312*/ 	.byte	0x04
	.zero		1


	//   ....[31]....
        /*0314*/ 	.word	0x00000d60
        /*0318*/ 	.word	0x000000ff
        /*031c*/ 	.word	0x000000f8
        /*0320*/ 	.short	0x0100
        /*0322*/ 	.byte	0x04
	.zero		1


	//   ....[32]....
        /*0324*/ 	.word	0x00000e60
        /*0328*/ 	.word	0x000000ff
        /*032c*/ 	.word	0x00000100
        /*0330*/ 	.short	0x0100
        /*0332*/ 	.byte	0x06
	.zero		1


	//   ....[33]....
        /*0334*/ 	.word	0x00001a40
        /*0338*/ 	.word	0x00000003
        /*033c*/ 	.word	0x000000f0
        /*0340*/ 	.short	0x010a
        /*0342*/ 	.byte	0xff
	.zero		1


	//   ....[34]....
        /*0344*/ 	.word	0x00001a70
        /*0348*/ 	.word	0x00000003
        /*034c*/ 	.word	0x000000e0
        /*0350*/ 	.short	0x0101
        /*0352*/ 	.byte	0xff
	.zero		1


	//   ....[35]....
        /*0354*/ 	.word	0x00001b30
        /*0358*/ 	.word	0x000000ff
        /*035c*/ 	.word	0x00000018
        /*0360*/ 	.short	0x010a
        /*0362*/ 	.byte	0x04
	.zero		1


	//   ....[36]....
        /*0364*/ 	.word	0x00001c00
        /*0368*/ 	.word	0x000000ff
        /*036c*/ 	.word	0x00000018
        /*0370*/ 	.short	0x010a
        /*0372*/ 	.byte	0x06
	.zero		1


	//   ....[37]....
        /*0374*/ 	.word	0x00001d60
        /*0378*/ 	.word	0x000000ff
        /*037c*/ 	.word	0x00000018
        /*0380*/ 	.short	0x010a
        /*0382*/ 	.byte	0x04
	.zero		1


	//   ....[38]....
        /*0384*/ 	.word	0x00002140
        /*0388*/ 	.word	0x000000ff
        /*038c*/ 	.word	0x00000078
        /*0390*/ 	.short	0x0101
        /*0392*/ 	.byte	0x16
	.zero		1


	//   ....[39]....
        /*0394*/ 	.word	0x00002160
        /*0398*/ 	.word	0x000000ff
        /*039c*/ 	.word	0x00000018
        /*03a0*/ 	.short	0x010a
        /*03a2*/ 	.byte	0x04
	.zero		1


	//   ....[40]....
        /*03a4*/ 	.word	0x000021e0
        /*03a8*/ 	.word	0x000000ff
        /*03ac*/ 	.word	0x00000018
        /*03b0*/ 	.short	0x010a
        /*03b2*/ 	.byte	0x06
	.zero		1


	//   ....[41]....
        /*03b4*/ 	.word	0x00002320
        /*03b8*/ 	.word	0x000000ff
        /*03bc*/ 	.word	0x00000018
        /*03c0*/ 	.short	0x010a
        /*03c2*/ 	.byte	0x04
	.zero		1


	//   ....[42]....
        /*03c4*/ 	.word	0x00002730
        /*03c8*/ 	.word	0x00000003
        /*03cc*/ 	.word	0x00000080
        /*03d0*/ 	.short	0x010a
        /*03d2*/ 	.byte	0xff
	.zero		1


	//   ....[43]....
        /*03d4*/ 	.word	0x00002880
        /*03d8*/ 	.word	0x00000000
        /*03dc*/ 	.word	0x00000000
        /*03e0*/ 	.short	0x0101
        /*03e2*/ 	.byte	0xff
	.zero		1


	//   ....[44]....
        /*03e4*/ 	.word	0x00002e40
        /*03e8*/ 	.word	0x000000ff
        /*03ec*/ 	.word	0x00000000
        /*03f0*/ 	.short	0x010a
        /*03f2*/ 	.byte	0x04
	.zero		1


	//   ....[45]....
        /*03f4*/ 	.word	0x00002ed0
        /*03f8*/ 	.word	0x000000ff
        /*03fc*/ 	.word	0x00000000
        /*0400*/ 	.short	0x010a
        /*0402*/ 	.byte	0x05
	.zero		1


	//   ....[46]....
        /*0404*/ 	.word	0x00002f70
        /*0408*/ 	.word	0x00000000
        /*040c*/ 	.word	0x00000000
        /*0410*/ 	.short	0x010a
        /*0412*/ 	.byte	0xff
	.zero		1


	//   ....[47]....
        /*0414*/ 	.word	0x000030a0
        /*0418*/ 	.word	0x00000000
        /*041c*/ 	.word	0x000000e0
        /*0420*/ 	.short	0x010a
        /*0422*/ 	.byte	0xff
	.zero		1


	//   ....[48]....
        /*0424*/ 	.word	0x00003110
        /*0428*/ 	.word	0x00000008
        /*042c*/ 	.word	0x00000000
        /*0430*/ 	.short	0x0101
        /*0432*/ 	.byte	0xff
	.zero		1


	//   ....[49]....
        /*0434*/ 	.word	0x00003130
        /*0438*/ 	.word	0x000000ff
        /*043c*/ 	.word	0x00000090
        /*0440*/ 	.short	0x010a
        /*0442*/ 	.byte	0x04
	.zero		1


	//   ....[50]....
        /*0444*/ 	.word	0x00003250
        /*0448*/ 	.word	0x00000000
        /*044c*/ 	.word	0x00000080
        /*0450*/ 	.short	0x010a
        /*0452*/ 	.byte	0xff
	.zero		1


	//   ....[51]....
        /*0454*/ 	.word	0x00003350
        /*0458*/ 	.word	0x00000000
        /*045c*/ 	.word	0x00000000
        /*0460*/ 	.short	0x0101
        /*0462*/ 	.byte	0xff
	.zero		1


	//   ....[52]....
        /*0464*/ 	.word	0x000033e0
        /*0468*/ 	.word	0x000000ff
        /*046c*/ 	.word	0x00000090
        /*0470*/ 	.short	0x0106
        /*0472*/ 	.byte	0x04
	.zero		1


	//   ....[53]....
        /*0474*/ 	.word	0x00003400
        /*0478*/ 	.word	0x000000ff
        /*047c*/ 	.word	0x00000090
        /*0480*/ 	.short	0x010a
        /*0482*/ 	.byte	0x04
	.zero		1


	//   ....[54]....
        /*0484*/ 	.word	0x00003490
        /*0488*/ 	.word	0x000000ff
        /*048c*/ 	.word	0x00000090
        /*0490*/ 	.short	0x0106
        /*0492*/ 	.byte	0x07
	.zero		1


	//   ....[55]....
        /*0494*/ 	.word	0x000034d0
        /*0498*/ 	.word	0x00000000
        /*049c*/ 	.word	0x00000090
        /*04a0*/ 	.short	0x010a
        /*04a2*/ 	.byte	0xff
	.zero		1


	//   ....[56]....
        /*04a4*/ 	.word	0x00003730
        /*04a8*/ 	.word	0x000000ff
        /*04ac*/ 	.word	0x00000008
        /*04b0*/ 	.short	0x010a
        /*04b2*/ 	.byte	0x05
	.zero		1


	//   ....[57]....
        /*04b4*/ 	.word	0x00003750
        /*04b8*/ 	.word	0x000000ff
        /*04bc*/ 	.word	0x00000008
        /*04c0*/ 	.short	0x010a
        /*04c2*/ 	.byte	0x05
	.zero		1


	//   ....[58]....
        /*04c4*/ 	.word	0x000038f0
        /*04c8*/ 	.word	0x000000ff
        /*04cc*/ 	.word	0x00000008
        /*04d0*/ 	.short	0x010a
        /*04d2*/ 	.byte	0x05
	.zero		1


	//   ....[59]....
        /*04d4*/ 	.word	0x00003910
        /*04d8*/ 	.word	0x000000ff
        /*04dc*/ 	.word	0x00000008
        /*04e0*/ 	.short	0x010a
        /*04e2*/ 	.byte	0x05
	.zero		1


	//   ....[60]....
        /*04e4*/ 	.word	0x000039e0
        /*04e8*/ 	.word	0x000000ff
        /*04ec*/ 	.word	0x00000000
        /*04f0*/ 	.short	0x0101
        /*04f2*/ 	.byte	0x04
	.zero		1


	//   ....[61]....
        /*04f4*/ 	.word	0x00003da0
        /*04f8*/ 	.word	0x00000003
        /*04fc*/ 	.word	0x00000080
        /*0500*/ 	.short	0x010a
        /*0502*/ 	.byte	0xff
	.zero		1


	//   ....[62]....
        /*0504*/ 	.word	0x00003e60
        /*0508*/ 	.word	0x00000003
        /*050c*/ 	.word	0x00000000
        /*0510*/ 	.short	0x0101
        /*0512*/ 	.byte	0xff
	.zero		1


	//   ....[63]....
        /*0514*/ 	.word	0x00003f50
        /*0518*/ 	.word	0x000000ff
        /*051c*/ 	.word	0x00000000
        /*0520*/ 	.short	0x010a
        /*0522*/ 	.byte	0x04
	.zero		1


	//   ....[64]....
        /*0524*/ 	.word	0x00003f60
        /*0528*/ 	.word	0x000000ff
        /*052c*/ 	.word	0x000000c0
        /*0530*/ 	.short	0x010a
        /*0532*/ 	.byte	0x07
	.zero		1


	//   ....[65]....
        /*0534*/ 	.word	0x00004020
        /*0538*/ 	.word	0x000000ff
        /*053c*/ 	.word	0x00000000
        /*0540*/ 	.short	0x010a
        /*0542*/ 	.byte	0x05
	.zero		1


	//   ....[66]....
        /*0544*/ 	.word	0x00004170
        /*0548*/ 	.word	0x000000ff
        /*054c*/ 	.word	0x00000000
        /*0550*/ 	.short	0x010a
        /*0552*/ 	.byte	0x07
	.zero		1


	//   ....[67]....
        /*0554*/ 	.word	0x000048e0
        /*0558*/ 	.word	0x000000ff
        /*055c*/ 	.word	0x00000000
        /*0560*/ 	.short	0x010a
        /*0562*/ 	.byte	0x04
	.zero		1


	//   ....[68]....
        /*0564*/ 	.word	0x00004980
        /*0568*/ 	.word	0x000000ff
        /*056c*/ 	.word	0x00000000
        /*0570*/ 	.short	0x010a
        /*0572*/ 	.byte	0x05
	.zero		1


	//   ....[69]....
        /*0574*/ 	.word	0x00004a10
        /*0578*/ 	.word	0x000000ff
        /*057c*/ 	.word	0x00000000
        /*0580*/ 	.short	0x010a
        /*0582*/ 	.byte	0x05
	.zero		1


	//   ....[70]....
        /*0584*/ 	.word	0x00004ab0
        /*0588*/ 	.word	0x00000002
        /*058c*/ 	.word	0x00000000
        /*0590*/ 	.short	0x010a
        /*0592*/ 	.byte	0xff
	.zero		1


	//   ....[71]....
        /*0594*/ 	.word	0x00004af0
        /*0598*/ 	.word	0x00000002
        /*059c*/ 	.word	0x00000000
        /*05a0*/ 	.short	0x010a
        /*05a2*/ 	.byte	0xff
	.zero		1


	//   ....[72]....
        /*05a4*/ 	.word	0x00004b70
        /*05a8*/ 	.word	0x000000ff
        /*05ac*/ 	.word	0x00000000
        /*05b0*/ 	.short	0x0101
        /*05b2*/ 	.byte	0x04
	.zero		1


	//   ....[73]....
        /*05b4*/ 	.word	0x00004bb0
        /*05b8*/ 	.word	0x000000ff
        /*05bc*/ 	.word	0x00000100
        /*05c0*/ 	.short	0x010a
        /*05c2*/ 	.byte	0x3e
	.zero		1


	//   ....[74]....
        /*05c4*/ 	.word	0x00004c10
        /*05c8*/ 	.word	0x000000ff
        /*05cc*/ 	.word	0x00000000
        /*05d0*/ 	.short	0x0101
        /*05d2*/ 	.byte	0x04
	.zero		1


	//   ....[75]....
        /*05d4*/ 	.word	0x000050c0
        /*05d8*/ 	.word	0x0000000c
        /*05dc*/ 	.word	0x00000080
        /*05e0*/ 	.short	0x010a
        /*05e2*/ 	.byte	0xff
	.zero		1


	//   ....[76]....
        /*05e4*/ 	.word	0x00005230
        /*05e8*/ 	.word	0x00000000
        /*05ec*/ 	.word	0x00000000
        /*05f0*/ 	.short	0x0101
        /*05f2*/ 	.byte	0xff
	.zero		1


	//   ....[77]....
        /*05f4*/ 	.word	0x000056c0
        /*05f8*/ 	.word	0x000000ff
        /*05fc*/ 	.word	0x00000078
        /*0600*/ 	.short	0x010a
        /*0602*/ 	.byte	0x15
	.zero		1


	//   ....[78]....
        /*0604*/ 	.word	0x00005840
        /*0608*/ 	.word	0x000000ff
        /*060c*/ 	.word	0x00000050
        /*0610*/ 	.short	0x010a
        /*0612*/ 	.byte	0x15
	.zero		1


	//   ....[79]....
        /*0614*/ 	.word	0x00005a40
        /*0618*/ 	.word	0x000000ff
        /*061c*/ 	.word	0x00000030
        /*0620*/ 	.short	0x010b
        /*0622*/ 	.byte	0x15
	.zero		1


	//   ....[80]....
        /*0624*/ 	.word	0x00005a50
        /*0628*/ 	.word	0x000000ff
        /*062c*/ 	.word	0x00000000
        /*0630*/ 	.short	0x0101
        /*0632*/ 	.byte	0x06
	.zero		1


	//   ....[81]....
        /*0634*/ 	.word	0x00005a60
        /*0638*/ 	.word	0x000000ff
        /*063c*/ 	.word	0x00000058
        /*0640*/ 	.short	0x010a
        /*0642*/ 	.byte	0x15
	.zero		1


	//   ....[82]....
        /*0644*/ 	.word	0x00005c20
        /*0648*/ 	.word	0x000000ff
        /*064c*/ 	.word	0x00000038
        /*0650*/ 	.short	0x010b
        /*0652*/ 	.byte	0x15
	.zero		1


	//   ....[83]....
        /*0654*/ 	.word	0x00005c30
        /*0658*/ 	.word	0x000000ff
        /*065c*/ 	.word	0x00000000
        /*0660*/ 	.short	0x0101
        /*0662*/ 	.byte	0x06
	.zero		1


	//   ....[84]....
        /*0664*/ 	.word	0x00005c40
        /*0668*/ 	.word	0x000000ff
        /*066c*/ 	.word	0x00000060
        /*0670*/ 	.short	0x010a
        /*0672*/ 	.byte	0x15
	.zero		1


	//   ....[85]....
        /*0674*/ 	.word	0x00005df0
        /*0678*/ 	.word	0x000000ff
        /*067c*/ 	.word	0x00000040
        /*0680*/ 	.short	0x010b
        /*0682*/ 	.byte	0x15
	.zero		1


	//   ....[86]....
        /*0684*/ 	.word	0x00005e00
        /*0688*/ 	.word	0x000000ff
        /*068c*/ 	.word	0x00000000
        /*0690*/ 	.short	0x0101
        /*0692*/ 	.byte	0x06
	.zero		1


	//   ....[87]....
        /*0694*/ 	.word	0x00005e10
        /*0698*/ 	.word	0x000000ff
        /*069c*/ 	.word	0x00000068
        /*06a0*/ 	.short	0x010a
        /*06a2*/ 	.byte	0x15
	.zero		1


	//   ....[88]....
        /*06a4*/ 	.word	0x00006060
        /*06a8*/ 	.word	0x000000ff
        /*06ac*/ 	.word	0x00000048
        /*06b0*/ 	.short	0x010b
        /*06b2*/ 	.byte	0x15
	.zero		1


	//   ....[89]....
        /*06b4*/ 	.word	0x00006070
        /*06b8*/ 	.word	0x000000ff
        /*06bc*/ 	.word	0x00000000
        /*06c0*/ 	.short	0x0101
        /*06c2*/ 	.byte	0x25
	.zero		1


	//   ....[90]....
        /*06c4*/ 	.word	0x000060b0
        /*06c8*/ 	.word	0x000000ff
        /*06cc*/ 	.word	0x00000050
        /*06d0*/ 	.short	0x010a
        /*06d2*/ 	.byte	0x15
	.zero		1


	//   ....[91]....
        /*06d4*/ 	.word	0x000060d0
        /*06d8*/ 	.word	0x000000ff
        /*06dc*/ 	.word	0x00000058
        /*06e0*/ 	.short	0x010a
        /*06e2*/ 	.byte	0x15
	.zero		1


	//   ....[92]....
        /*06e4*/ 	.word	0x000060f0
        /*06e8*/ 	.word	0x000000ff
        /*06ec*/ 	.word	0x00000060
        /*06f0*/ 	.short	0x010a
        /*06f2*/ 	.byte	0x15
	.zero		1


	//   ....[93]....
        /*06f4*/ 	.word	0x00006130
        /*06f8*/ 	.word	0x00000000
        /*06fc*/ 	.word	0x00000068
        /*0700*/ 	.short	0x010a
        /*0702*/ 	.byte	0xff
	.zero		1


	//   ....[94]....
        /*0704*/ 	.word	0x00006480
        /*0708*/ 	.word	0x00000003
        /*070c*/ 	.word	0x00000080
        /*0710*/ 	.short	0x010a
        /*0712*/ 	.byte	0xff
	.zero		1


	//   ....[95]....
        /*0714*/ 	.word	0x00006600
        /*0718*/ 	.word	0x00000000
        /*071c*/ 	.word	0x00000000
        /*0720*/ 	.short	0x0101
        /*0722*/ 	.byte	0xff
	.zero		1


	//   ....[96]....
        /*0724*/ 	.word	0x00007140
        /*0728*/ 	.word	0x000000ff
        /*072c*/ 	.word	0x00000030
        /*0730*/ 	.short	0x010a
        /*0732*/ 	.byte	0x2b
	.zero		1


	//   ....[97]....
        /*0734*/ 	.word	0x00007180
        /*0738*/ 	.word	0x0000004a
        /*073c*/ 	.word	0x000000a0
        /*0740*/ 	.short	0x010a
        /*0742*/ 	.byte	0xff
	.zero		1


	//   ....[98]....
        /*0744*/ 	.word	0x00007270
        /*0748*/ 	.word	0x000000ff
        /*074c*/ 	.word	0x00000030
        /*0750*/ 	.short	0x010a
        /*0752*/ 	.byte	0x2b
	.zero		1


	//   ....[99]....
        /*0754*/ 	.word	0x00007360
        /*0758*/ 	.word	0x0000004a
        /*075c*/ 	.word	0x000000a0
        /*0760*/ 	.short	0x010a
        /*0762*/ 	.byte	0xff
	.zero		1


	//   ....[100]....
        /*0764*/ 	.word	0x00007b80
        /*0768*/ 	.word	0x00000000
        /*076c*/ 	.word	0x00000000
        /*0770*/ 	.short	0x0101
        /*0772*/ 	.byte	0xff
	.zero		1


	//   ....[101]....
        /*0774*/ 	.word	0x00007b90
        /*0778*/ 	.word	0x00000003
        /*077c*/ 	.word	0x00000030
        /*0780*/ 	.short	0x010a
        /*0782*/ 	.byte	0xff
	.zero		1


	//   ....[102]....
        /*0784*/ 	.word	0x00007c70
        /*0788*/ 	.word	0x00000003
        /*078c*/ 	.word	0x00000030
        /*0790*/ 	.short	0x010a
        /*0792*/ 	.byte	0xff
	.zero		1


	//   ....[103]....
        /*0794*/ 	.word	0x00008530
        /*0798*/ 	.word	0x0000004c
        /*079c*/ 	.word	0x00000000
        /*07a0*/ 	.short	0x0101
        /*07a2*/ 	.byte	0xff
	.zero		1


	//   ....[104]....
        /*07a4*/ 	.word	0x00008550
        /*07a8*/ 	.word	0x0000004d
        /*07ac*/ 	.word	0x00000030
        /*07b0*/ 	.short	0x010a
        /*07b2*/ 	.byte	0xff
	.zero		1


	//   ....[105]....
        /*07b4*/ 	.word	0x00008620
        /*07b8*/ 	.word	0x0000004d
        /*07bc*/ 	.word	0x00000030
        /*07c0*/ 	.short	0x010a
        /*07c2*/ 	.byte	0xff
	.zero		1


	//   ....[106]....
        /*07c4*/ 	.word	0x00008ee0
        /*07c8*/ 	.word	0x0000004c
        /*07cc*/ 	.word	0x00000000
        /*07d0*/ 	.short	0x0101
        /*07d2*/ 	.byte	0xff
	.zero		1


	//   ....[107]....
        /*07d4*/ 	.word	0x00008f00
        /*07d8*/ 	.word	0x0000004d
        /*07dc*/ 	.word	0x00000030
        /*07e0*/ 	.short	0x010a
        /*07e2*/ 	.byte	0xff
	.zero		1


	//   ....[108]....
        /*07e4*/ 	.word	0x00008fd0
        /*07e8*/ 	.word	0x0000004d
        /*07ec*/ 	.word	0x00000030
        /*07f0*/ 	.short	0x010a
        /*07f2*/ 	.byte	0xff
	.zero		1


	//   ....[109]....
        /*07f4*/ 	.word	0x000092e0
        /*07f8*/ 	.word	0x0000004a
        /*07fc*/ 	.word	0x00000000
        /*0800*/ 	.short	0x0101
        /*0802*/ 	.byte	0xff
	.zero		1


	//   ....[110]....
        /*0804*/ 	.word	0x000098e0
        /*0808*/ 	.word	0x00000002
        /*080c*/ 	.word	0x00000000
        /*0810*/ 	.short	0x0101
        /*0812*/ 	.byte	0xff
	.zero		1


	//   ....[111]....
        /*0814*/ 	.word	0x00009b80
        /*0818*/ 	.word	0x000000ff
        /*081c*/ 	.word	0x00000000
        /*0820*/ 	.short	0x0101
        /*0822*/ 	.byte	0x04
	.zero		1


	//   ....[112]....
        /*0824*/ 	.word	0x00009ba0
        /*0828*/ 	.word	0x00000003
        /*082c*/ 	.word	0x000000f0
        /*0830*/ 	.short	0x010a
        /*0832*/ 	.byte	0xff
	.zero		1


	//   ....[113]....
        /*0834*/ 	.word	0x00009c00
        /*0838*/ 	.word	0x00000000
        /*083c*/ 	.word	0x00000018
        /*0840*/ 	.short	0x010a
        /*0842*/ 	.byte	0xff
	.zero		1


	//   ....[114]....
        /*0844*/ 	.word	0x00009c60
        /*0848*/ 	.word	0x00000000
        /*084c*/ 	.word	0x00000018
        /*0850*/ 	.short	0x010a
        /*0852*/ 	.byte	0xff
	.zero		1


	//   ....[115]....
        /*0854*/ 	.word	0x00009cb0
        /*0858*/ 	.word	0x00000003
        /*085c*/ 	.word	0x00000080
        /*0860*/ 	.short	0x010a
        /*0862*/ 	.byte	0xff
	.zero		1


	//   ....[116]....
        /*0864*/ 	.word	0x00009d10
        /*0868*/ 	.word	0x00000000
        /*086c*/ 	.word	0x00000000
        /*0870*/ 	.short	0x010a
        /*0872*/ 	.byte	0xff
	.zero		1


	//   ....[117]....
        /*0874*/ 	.word	0x00009d70
        /*0878*/ 	.word	0x00000000
        /*087c*/ 	.word	0x00000000
        /*0880*/ 	.short	0x010a
        /*0882*/ 	.byte	0xff
	.zero		1


	//   ....[118]....
        /*0884*/ 	.word	0x00009dc0
        /*0888*/ 	.word	0x00000000
        /*088c*/ 	.word	0x000000e0
        /*0890*/ 	.short	0x010a
        /*0892*/ 	.byte	0xff
	.zero		1


	//   ....[119]....
        /*0894*/ 	.word	0x00009e20
        /*0898*/ 	.word	0x00000000
        /*089c*/ 	.word	0x00000090
        /*08a0*/ 	.short	0x010a
        /*08a2*/ 	.byte	0xff
	.zero		1


	//   ....[120]....
        /*08a4*/ 	.word	0x00009e70
        /*08a8*/ 	.word	0x00000000
        /*08ac*/ 	.word	0x00000080
        /*08b0*/ 	.short	0x010a
        /*08b2*/ 	.byte	0xff
	.zero		1


	//   ....[121]....
        /*08b4*/ 	.word	0x00009ed0
        /*08b8*/ 	.word	0x00000000
        /*08bc*/ 	.word	0x00000090
        /*08c0*/ 	.short	0x010a
        /*08c2*/ 	.byte	0xff
	.zero		1


	//   ....[122]....
        /*08c4*/ 	.word	0x00009f30
        /*08c8*/ 	.word	0x00000007
        /*08cc*/ 	.word	0x00000008
        /*08d0*/ 	.short	0x010a
        /*08d2*/ 	.byte	0xff
	.zero		1


	//   ....[123]....
        /*08d4*/ 	.word	0x0000a020
        /*08d8*/ 	.word	0x00000005
        /*08dc*/ 	.word	0x00000008
        /*08e0*/ 	.short	0x010a
        /*08e2*/ 	.byte	0xff
	.zero		1


	//   ....[124]....
        /*08e4*/ 	.word	0x0000a070
        /*08e8*/ 	.word	0x00000003
        /*08ec*/ 	.word	0x00000080
        /*08f0*/ 	.short	0x010a
        /*08f2*/ 	.byte	0xff
	.zero		1


	//   ....[125]....
        /*08f4*/ 	.word	0x0000a0e0
        /*08f8*/ 	.word	0x00000003
        /*08fc*/ 	.word	0x000000c0
        /*0900*/ 	.short	0x010a
        /*0902*/ 	.byte	0xff
	.zero		1


	//   ....[126]....
        /*0904*/ 	.word	0x0000a140
        /*0908*/ 	.word	0x00000003
        /*090c*/ 	.word	0x00000000
        /*0910*/ 	.short	0x010a
        /*0912*/ 	.byte	0xff
	.zero		1


	//   ....[127]....
        /*0914*/ 	.word	0x0000a1a0
        /*0918*/ 	.word	0x00000002
        /*091c*/ 	.word	0x00000000
        /*0920*/ 	.short	0x010a
        /*0922*/ 	.byte	0xff
	.zero		1


	//   ....[128]....
        /*0924*/ 	.word	0x0000a200
        /*0928*/ 	.word	0x00000002
        /*092c*/ 	.word	0x00000000
        /*0930*/ 	.short	0x010a
        /*0932*/ 	.byte	0xff
	.zero		1


	//   ....[129]....
        /*0934*/ 	.word	0x0000a260
        /*0938*/ 	.word	0x00000002
        /*093c*/ 	.word	0x00000000
        /*0940*/ 	.short	0x010a
        /*0942*/ 	.byte	0xff
	.zero		1


	//   ....[130]....
        /*0944*/ 	.word	0x0000a2c0
        /*0948*/ 	.word	0x00000002
        /*094c*/ 	.word	0x00000100
        /*0950*/ 	.short	0x010a
        /*0952*/ 	.byte	0xff
	.zero		1


	//   ....[131]....
        /*0954*/ 	.word	0x0000a310
        /*0958*/ 	.word	0x0000000c
        /*095c*/ 	.word	0x00000080
        /*0960*/ 	.short	0x010a
        /*0962*/ 	.byte	0xff
	.zero		1


	//   ....[132]....
        /*0964*/ 	.word	0x0000a370
        /*0968*/ 	.word	0x00000000
        /*096c*/ 	.word	0x00000078
        /*0970*/ 	.short	0x010a
        /*0972*/ 	.byte	0xff
	.zero		1


	//   ....[133]....
        /*0974*/ 	.word	0x0000a3d0
        /*0978*/ 	.word	0x00000000
        /*097c*/ 	.word	0x00000050
        /*0980*/ 	.short	0x010a
        /*0982*/ 	.byte	0xff
	.zero		1


	//   ....[134]....
        /*0984*/ 	.word	0x0000a430
        /*0988*/ 	.word	0x00000000
        /*098c*/ 	.word	0x00000058
        /*0990*/ 	.short	0x010a
        /*0992*/ 	.byte	0xff
	.zero		1


	//   ....[135]....
        /*0994*/ 	.word	0x0000a490
        /*0998*/ 	.word	0x00000000
        /*099c*/ 	.word	0x00000060
        /*09a0*/ 	.short	0x010a
        /*09a2*/ 	.byte	0xff
	.zero		1


	//   ....[136]....
        /*09a4*/ 	.word	0x0000a4f0
        /*09a8*/ 	.word	0x00000000
        /*09ac*/ 	.word	0x00000068
        /*09b0*/ 	.short	0x010a
        /*09b2*/ 	.byte	0xff
	.zero		1


	//   ....[137]....
        /*09b4*/ 	.word	0x0000a550
        /*09b8*/ 	.word	0x00000000
        /*09bc*/ 	.word	0x00000050
        /*09c0*/ 	.short	0x010a
        /*09c2*/ 	.byte	0xff
	.zero		1


	//   ....[138]....
        /*09c4*/ 	.word	0x0000a5b0
        /*09c8*/ 	.word	0x00000000
        /*09cc*/ 	.word	0x00000058
        /*09d0*/ 	.short	0x010a
        /*09d2*/ 	.byte	0xff
	.zero		1


	//   ....[139]....
        /*09d4*/ 	.word	0x0000a610
        /*09d8*/ 	.word	0x00000000
        /*09dc*/ 	.word	0x00000060
        /*09e0*/ 	.short	0x010a
        /*09e2*/ 	.byte	0xff
	.zero		1


	//   ....[140]....
        /*09e4*/ 	.word	0x0000a660
        /*09e8*/ 	.word	0x00000003
        /*09ec*/ 	.word	0x00000080
        /*09f0*/ 	.short	0x010a
        /*09f2*/ 	.byte	0xff
	.zero		1


	//   ....[141]....
        /*09f4*/ 	.word	0x0000a6c0
        /*09f8*/ 	.word	0x00000000
        /*09fc*/ 	.word	0x00000030
        /*0a00*/ 	.short	0x010a
        /*0a02*/ 	.byte	0xff
	.zero		1


	//   ....[142]....
        /*0a04*/ 	.word	0x0000a710
        /*0a08*/ 	.word	0x0000004a
        /*0a0c*/ 	.word	0x000000a0
        /*0a10*/ 	.short	0x010a
        /*0a12*/ 	.byte	0xff
	.zero		1


	//   ....[143]....
        /*0a14*/ 	.word	0x0000a760
        /*0a18*/ 	.word	0x00000003
        /*0a1c*/ 	.word	0x00000030
        /*0a20*/ 	.short	0x010a
        /*0a22*/ 	.byte	0xff
	.zero		1


	//   ....[144]....
        /*0a24*/ 	.word	0x0000a7b0
        /*0a28*/ 	.word	0x0000004d
        /*0a2c*/ 	.word	0x00000030
        /*0a30*/ 	.short	0x010a
        /*0a32*/ 	.byte	0xff
	.zero		1


	//   ....[145]....
        /*0a34*/ 	.word	0x0000a800
        /*0a38*/ 	.word	0x0000004d
        /*0a3c*/ 	.word	0x00000030
        /*0a40*/ 	.short	0x010a
        /*0a42*/ 	.byte	0xff
	.zero		1


	//----- nvinfo : EIATTR_NUM_MBARRIERS
	.align		4
.L_47:
        /*0a44*/ 	.byte	0x03, 0x38
        /*0a46*/ 	.short	0x0021


	//----- nvinfo : EIATTR_EXIT_INSTR_OFFSETS
	.align		4
        /*0a48*/ 	.byte	0x04, 0x1c
        /*0a4a*/ 	.short	(.L_49 - .L_48)


	//   ....[0]....
.L_48:
        /*0a4c*/ 	.word	0x00002fa0


	//   ....[1]....
        /*0a50*/ 	.word	0x000034a0


	//   ....[2]....
        /*0a54*/ 	.word	0x00003500


	//   ....[3]....
        /*0a58*/ 	.word	0x00004e50


	//   ....[4]....
        /*0a5c*/ 	.word	0x00006160


	//   ....[5]....
        /*0a60*/ 	.word	0x000061a0


	//   ....[6]....
        /*0a64*/ 	.word	0x00009a70


	//   ....[7]....
        /*0a68*/ 	.word	0x00009af0


	//   ....[8]....
        /*0a6c*/ 	.word	0x00009b20


	//   ....[9]....
        /*0a70*/ 	.word	0x00009b90


	//----- nvinfo : EIATTR_MAX_THREADS
	.align		4
.L_49:
        /*0a74*/ 	.byte	0x04, 0x05
        /*0a76*/ 	.short	(.L_51 - .L_50)
.L_50:
        /*0a78*/ 	.word	0x00000100
        /*0a7c*/ 	.word	0x00000001
        /*0a80*/ 	.word	0x00000001


	//----- nvinfo : EIATTR_CRS_STACK_SIZE
	.align		4
.L_51:
        /*0a84*/ 	.byte	0x04, 0x1e
        /*0a86*/ 	.short	(.L_53 - .L_52)
.L_52:
        /*0a88*/ 	.word	0x00000000


	//----- nvinfo : EIATTR_CBANK_PARAM_SIZE
	.align		4
.L_53:
        /*0a8c*/ 	.byte	0x03, 0x19
        /*0a8e*/ 	.short	0x0800


	//----- nvinfo : EIATTR_PARAM_CBANK
	.align		4
        /*0a90*/ 	.byte	0x04, 0x0a
        /*0a92*/ 	.short	(.L_55 - .L_54)
	.align		4
.L_54:
        /*0a94*/ 	.word	index@(.nv.constant0._ZN7cutlass13device_kernelINS_4gemm6kernel13GemmUniversalIN4cute5tupleIJiiiiEEENS1_10collective13CollectiveMmaINS1_35MainloopSm100TmaUmmaWarpSpecializedILi3ELi2ELi4ENS5_IJNS4_1CILi2EEESB_NSA_ILi1EEEEEEEENS5_IJNSA_ILi128EEESF_SF_EEENS_10tfloat32_tENS5_IJlSC_lEEESH_SI_NS4_8TiledMMAINS4_8MMA_AtomIJNS4_23SM100_MMA_TF32_2x1SM_SSISH_SH_fLi128ELi128ELNS4_4UMMA5MajorE0ELSN_0ELNSM_7ScaleInE0ELSO_0EEEEEENS4_6LayoutINS5_IJSC_SC_SC_EEENS5_IJNSA_ILi0EEEST_ST_EEEEENS5_IJNS4_10UnderscoreESW_SW_EEEEENS4_28SM100_TMA_2SM_LOAD_MULTICASTENS4_14ComposedLayoutINS4_7SwizzleILi3ELi4ELi3EEENS4_18smem_ptr_flag_bitsILi32EEENSR_INS5_IJNSA_ILi8EEENSA_ILi32EEEEEENS5_IJS16_SC_EEEEEEEvNS4_8identityENS4_18SM100_TMA_2SM_LOADES1A_vS1B_EENS_8epilogue10collective18CollectiveEpilogueINS1E_23Sm100TmaWarpSpecializedILi4ELi2ELi16ELb1ELb0EEEJNS5_IJNSA_ILi64EEESF_SF_EEENS5_IJNSR_IS1J_SC_EENSR_INS5_IJNSA_ILi16EEESB_EEENS5_IJSC_S1J_EEEEEEEESH_SI_SH_SI_NS1E_6fusion15FusionCallbacksIS1I_NS1R_17LinearCombinationISH_fSH_fLNS_15FloatRoundStyleE2EEES1K_S1Q_JEEENS4_5SM1004TMEM4LOAD26SM100_TMEM_LOAD_32dp32b16xENS4_13SM90_TMA_LOADENS10_INS11_ILi2ELi4ELi3EEES14_NSR_INS5_IJS15_S1M_EEENS5_IJS1M_SC_EEEEEEENS4_39AutoVectorizingCopyWithAssumedAlignmentILi128EEENS4_14SM90_TMA_STOREES26_S28_S28_EEEvvEEEEvNT_6ParamsE)
        /*0a98*/ 	.short	0x0380
        /*0a9a*/ 	.short	0x0800


	//----- nvinfo : EIATTR_SW_WAR
	.align		4
.L_55:
        /*0a9c*/ 	.byte	0x04, 0x36
        /*0a9e*/ 	.short	(.L_57 - .L_56)
.L_56:
        /*0aa0*/ 	.word	0x00000008
.L_57:


//--------------------- .nv.callgraph             --------------------------
	.section	.nv.callgraph,"",@"SHT_CUDA_CALLGRAPH"
	.align	4
	.sectionentsize	8
	.align		4
        /*0000*/ 	.word	0x00000000
	.align		4
        /*0004*/ 	.word	0xffffffff
	.align		4
        /*0008*/ 	.word	index@(_ZN7cutlass13device_kernelINS_4gemm6kernel13GemmUniversalIN4cute5tupleIJiiiiEEENS1_10collective13CollectiveMmaINS1_35MainloopSm100TmaUmmaWarpSpecializedILi3ELi2ELi4ENS5_IJNS4_1CILi2EEESB_NSA_ILi1EEEEEEEENS5_IJNSA_ILi128EEESF_SF_EEENS_10tfloat32_tENS5_IJlSC_lEEESH_SI_NS4_8TiledMMAINS4_8MMA_AtomIJNS4_23SM100_MMA_TF32_2x1SM_SSISH_SH_fLi128ELi128ELNS4_4UMMA5MajorE0ELSN_0ELNSM_7ScaleInE0ELSO_0EEEEEENS4_6LayoutINS5_IJSC_SC_SC_EEENS5_IJNSA_ILi0EEEST_ST_EEEEENS5_IJNS4_10UnderscoreESW_SW_EEEEENS4_28SM100_TMA_2SM_LOAD_MULTICASTENS4_14ComposedLayoutINS4_7SwizzleILi3ELi4ELi3EEENS4_18smem_ptr_flag_bitsILi32EEENSR_INS5_IJNSA_ILi8EEENSA_ILi32EEEEEENS5_IJS16_SC_EEEEEEEvNS4_8identityENS4_18SM100_TMA_2SM_LOADES1A_vS1B_EENS_8epilogue10collective18CollectiveEpilogueINS1E_23Sm100TmaWarpSpecializedILi4ELi2ELi16ELb1ELb0EEEJNS5_IJNSA_ILi64EEESF_SF_EEENS5_IJNSR_IS1J_SC_EENSR_INS5_IJNSA_ILi16EEESB_EEENS5_IJSC_S1J_EEEEEEEESH_SI_SH_SI_NS1E_6fusion15FusionCallbacksIS1I_NS1R_17LinearCombinationISH_fSH_fLNS_15FloatRoundStyleE2EEES1K_S1Q_JEEENS4_5SM1004TMEM4LOAD26SM100_TMEM_LOAD_32dp32b16xENS4_13SM90_TMA_LOADENS10_INS11_ILi2ELi4ELi3EEES14_NSR_INS5_IJS15_S1M_EEENS5_IJS1M_SC_EEEEEEENS4_39AutoVectorizingCopyWithAssumedAlignmentILi128EEENS4_14SM90_TMA_STOREES26_S28_S28_EEEvvEEEEvNT_6ParamsE)
	.align		4
        /*000c*/ 	.word	index@(__assertfail)
	.align		4
        /*0010*/ 	.word	0x00000000
	.align		4
        /*0014*/ 	.word	0xfffffffe
	.align		4
        /*0018*/ 	.word	0x00000000
	.align		4
        /*001c*/ 	.word	0xfffffffd
	.align		4
        /*0020*/ 	.word	0x00000000
	.align		4
        /*0024*/ 	.word	0xfffffffc


//--------------------- .nv.constant4             --------------------------
	.section	.nv.constant4,"a",@progbits
	.align	8
	.align		8
.nv.constant4:
        /*0000*/ 	.dword	__assertfail
	.align		8
        /*0008*/ 	.dword	__unnamed_1
	.align		8
        /*0010*/ 	.dword	__unnamed_2
	.align		8
        /*0018*/ 	.dword	_ZN40_INTERNAL_7d55fe4d_4_k_cu_a800d1af_102404cuda3std3__45__cpo5beginE
	.align		8
        /*0020*/ 	.dword	_ZN40_INTERNAL_7d55fe4d_4_k_cu_a800d1af_102404cuda3std3__45__cpo3endE
	.align		8
        /*0028*/ 	.dword	_ZN40_INTERNAL_7d55fe4d_4_k_cu_a800d1af_102404cuda3std3__45__cpo6cbeginE
	.align		8
        /*0030*/ 	.dword	_ZN40_INTERNAL_7d55fe4d_4_k_cu_a800d1af_102404cuda3std3__45__cpo4cendE
	.align		8
        /*0038*/ 	.dword	_ZN40_INTERNAL_7d55fe4d_4_k_cu_a800d1af_102404cuda3std3__442_GLOBAL__N__7d55fe4d_4_k_cu_a800d1af_102406ignoreE
	.align		8
        /*0040*/ 	.dword	_ZN40_INTERNAL_7d55fe4d_4_k_cu_a800d1af_102404cuda3std3__419piecewise_constructE
	.align		8
        /*0048*/ 	.dword	_ZN40_INTERNAL_7d55fe4d_4_k_cu_a800d1af_102404cuda3std3__48in_placeE
	.align		8
        /*0050*/ 	.dword	_ZN40_INTERNAL_7d55fe4d_4_k_cu_a800d1af_102404cuda3std6ranges3__45__cpo4swapE
	.align		8
        /*0058*/ 	.dword	_ZN40_INTERNAL_7d55fe4d_4_k_cu_a800d1af_102404cuda3std6ranges3__45__cpo9iter_moveE
	.align		8
        /*0060*/ 	.dword	_ZN40_INTERNAL_7d55fe4d_4_k_cu_a800d1af_102404cute7productE
	.align		8
        /*0068*/ 	.dword	_ZN40_INTERNAL_7d55fe4d_4_k_cu_a800d1af_102404cute1_E
	.align		8
        /*0070*/ 	.dword	$str$25
	.align		8
        /*0078*/ 	.dword	$str$26
	.align		8
        /*0080*/ 	.dword	$str$27
	.align		8
        /*0088*/ 	.dword	$str$28


//--------------------- .text._ZN7cutlass13device_kernelINS_4gemm6kernel13GemmUniversalIN4cute5tupleIJiiiiEEENS1_10collective13CollectiveMmaINS1_35MainloopSm100TmaUmmaWarpSpecializedILi3ELi2ELi4ENS5_IJNS4_1CILi2EEESB_NSA_ILi1EEEEEEEENS5_IJNSA_ILi128EEESF_SF_EEENS_10tfloat32_tENS5_IJlSC_lEEESH_SI_NS4_8TiledMMAINS4_8MMA_AtomIJNS4_23SM100_MMA_TF32_2x1SM_SSISH_SH_fLi128ELi128ELNS4_4UMMA5MajorE0ELSN_0ELNSM_7ScaleInE0ELSO_0EEEEEENS4_6LayoutINS5_IJSC_SC_SC_EEENS5_IJNSA_ILi0EEEST_ST_EEEEENS5_IJNS4_10UnderscoreESW_SW_EEEEENS4_28SM100_TMA_2SM_LOAD_MULTICASTENS4_14ComposedLayoutINS4_7SwizzleILi3ELi4ELi3EEENS4_18smem_ptr_flag_bitsILi32EEENSR_INS5_IJNSA_ILi8EEENSA_ILi32EEEEEENS5_IJS16_SC_EEEEEEEvNS4_8identityENS4_18SM100_TMA_2SM_LOADES1A_vS1B_EENS_8epilogue10collective18CollectiveEpilogueINS1E_23Sm100TmaWarpSpecializedILi4ELi2ELi16ELb1ELb0EEEJNS5_IJNSA_ILi64EEESF_SF_EEENS5_IJNSR_IS1J_SC_EENSR_INS5_IJNSA_ILi16EEESB_EEENS5_IJSC_S1J_EEEEEEEESH_SI_SH_SI_NS1E_6fusion15FusionCallbacksIS1I_NS1R_17LinearCombinationISH_fSH_fLNS_15FloatRoundStyleE2EEES1K_S1Q_JEEENS4_5SM1004TMEM4LOAD26SM100_TMEM_LOAD_32dp32b16xENS4_13SM90_TMA_LOADENS10_INS11_ILi2ELi4ELi3EEES14_NSR_INS5_IJS15_S1M_EEENS5_IJS1M_SC_EEEEEEENS4_39AutoVectorizingCopyWithAssumedAlignmentILi128EEENS4_14SM90_TMA_STOREES26_S28_S28_EEEvvEEEEvNT_6ParamsE --------------------------
	.section	.text._ZN7cutlass13device_kernelINS_4gemm6kernel13GemmUniversalIN4cute5tupleIJiiiiEEENS1_10collective13CollectiveMmaINS1_35MainloopSm100TmaUmmaWarpSpecializedILi3ELi2ELi4ENS5_IJNS4_1CILi2EEESB_NSA_ILi1EEEEEEEENS5_IJNSA_ILi128EEESF_SF_EEENS_10tfloat32_tENS5_IJlSC_lEEESH_SI_NS4_8TiledMMAINS4_8MMA_AtomIJNS4_23SM100_MMA_TF32_2x1SM_SSISH_SH_fLi128ELi128ELNS4_4UMMA5MajorE0ELSN_0ELNSM_7ScaleInE0ELSO_0EEEEEENS4_6LayoutINS5_IJSC_SC_SC_EEENS5_IJNSA_ILi0EEEST_ST_EEEEENS5_IJNS4_10UnderscoreESW_SW_EEEEENS4_28SM100_TMA_2SM_LOAD_MULTICASTENS4_14ComposedLayoutINS4_7SwizzleILi3ELi4ELi3EEENS4_18smem_ptr_flag_bitsILi32EEENSR_INS5_IJNSA_ILi8EEENSA_ILi32EEEEEENS5_IJS16_SC_EEEEEEEvNS4_8identityENS4_18SM100_TMA_2SM_LOADES1A_vS1B_EENS_8epilogue10collective18CollectiveEpilogueINS1E_23Sm100TmaWarpSpecializedILi4ELi2ELi16ELb1ELb0EEEJNS5_IJNSA_ILi64EEESF_SF_EEENS5_IJNSR_IS1J_SC_EENSR_INS5_IJNSA_ILi16EEESB_EEENS5_IJSC_S1J_EEEEEEEESH_SI_SH_SI_NS1E_6fusion15FusionCallbacksIS1I_NS1R_17LinearCombinationISH_fSH_fLNS_15FloatRoundStyleE2EEES1K_S1Q_JEEENS4_5SM1004TMEM4LOAD26SM100_TMEM_LOAD_32dp32b16xENS4_13SM90_TMA_LOADENS10_INS11_ILi2ELi4ELi3EEES14_NSR_INS5_IJS15_S1M_EEENS5_IJS1M_SC_EEEEEEENS4_39AutoVectorizingCopyWithAssumedAlignmentILi128EEENS4_14SM90_TMA_STOREES26_S28_S28_EEEvvEEEEvNT_6ParamsE,"ax",@progbits
	.align	128
.text._ZN7cutlass13device_kernelINS_4gemm6kernel13GemmUniversalIN4cute5tupleIJiiiiEEENS1_10collective13CollectiveMmaINS1_35MainloopSm100TmaUmmaWarpSpecializedILi3ELi2ELi4ENS5_IJNS4_1CILi2EEESB_NSA_ILi1EEEEEEEENS5_IJNSA_ILi128EEESF_SF_EEENS_10tfloat32_tENS5_IJlSC_lEEESH_SI_NS4_8TiledMMAINS4_8MMA_AtomIJNS4_23SM100_MMA_TF32_2x1SM_SSISH_SH_fLi128ELi128ELNS4_4UMMA5MajorE0ELSN_0ELNSM_7ScaleInE0ELSO_0EEEEEENS4_6LayoutINS5_IJSC_SC_SC_EEENS5_IJNSA_ILi0EEEST_ST_EEEEENS5_IJNS4_10UnderscoreESW_SW_EEEEENS4_28SM100_TMA_2SM_LOAD_MULTICASTENS4_14ComposedLayoutINS4_7SwizzleILi3ELi4ELi3EEENS4_18smem_ptr_flag_bitsILi32EEENSR_INS5_IJNSA_ILi8EEENSA_ILi32EEEEEENS5_IJS16_SC_EEEEEEEvNS4_8identityENS4_18SM100_TMA_2SM_LOADES1A_vS1B_EENS_8epilogue10collective18CollectiveEpilogueINS1E_23Sm100TmaWarpSpecializedILi4ELi2ELi16ELb1ELb0EEEJNS5_IJNSA_ILi64EEESF_SF_EEENS5_IJNSR_IS1J_SC_EENSR_INS5_IJNSA_ILi16EEESB_EEENS5_IJSC_S1J_EEEEEEEESH_SI_SH_SI_NS1E_6fusion15FusionCallbacksIS1I_NS1R_17LinearCombinationISH_fSH_fLNS_15FloatRoundStyleE2EEES1K_S1Q_JEEENS4_5SM1004TMEM4LOAD26SM100_TMEM_LOAD_32dp32b16xENS4_13SM90_TMA_LOADENS10_INS11_ILi2ELi4ELi3EEES14_NSR_INS5_IJS15_S1M_EEENS5_IJS1M_SC_EEEEEEENS4_39AutoVectorizingCopyWithAssumedAlignmentILi128EEENS4_14SM90_TMA_STOREES26_S28_S28_EEEvvEEEEvNT_6ParamsE:
        .type           _ZN7cutlass13device_kernelINS_4gemm6kernel13GemmUniversalIN4cute5tupleIJiiiiEEENS1_10collective13CollectiveMmaINS1_35MainloopSm100TmaUmmaWarpSpecializedILi3ELi2ELi4ENS5_IJNS4_1CILi2EEESB_NSA_ILi1EEEEEEEENS5_IJNSA_ILi128EEESF_SF_EEENS_10tfloat32_tENS5_IJlSC_lEEESH_SI_NS4_8TiledMMAINS4_8MMA_AtomIJNS4_23SM100_MMA_TF32_2x1SM_SSISH_SH_fLi128ELi128ELNS4_4UMMA5MajorE0ELSN_0ELNSM_7ScaleInE0ELSO_0EEEEEENS4_6LayoutINS5_IJSC_SC_SC_EEENS5_IJNSA_ILi0EEEST_ST_EEEEENS5_IJNS4_10UnderscoreESW_SW_EEEEENS4_28SM100_TMA_2SM_LOAD_MULTICASTENS4_14ComposedLayoutINS4_7SwizzleILi3ELi4ELi3EEENS4_18smem_ptr_flag_bitsILi32EEENSR_INS5_IJNSA_ILi8EEENSA_ILi32EEEEEENS5_IJS16_SC_EEEEEEEvNS4_8identityENS4_18SM100_TMA_2SM_LOADES1A_vS1B_EENS_8epilogue10collective18CollectiveEpilogueINS1E_23Sm100TmaWarpSpecializedILi4ELi2ELi16ELb1ELb0EEEJNS5_IJNSA_ILi64EEESF_SF_EEENS5_IJNSR_IS1J_SC_EENSR_INS5_IJNSA_ILi16EEESB_EEENS5_IJSC_S1J_EEEEEEEESH_SI_SH_SI_NS1E_6fusion15FusionCallbacksIS1I_NS1R_17LinearCombinationISH_fSH_fLNS_15FloatRoundStyleE2EEES1K_S1Q_JEEENS4_5SM1004TMEM4LOAD26SM100_TMEM_LOAD_32dp32b16xENS4_13SM90_TMA_LOADENS10_INS11_ILi2ELi4ELi3EEES14_NSR_INS5_IJS15_S1M_EEENS5_IJS1M_SC_EEEEEEENS4_39AutoVectorizingCopyWithAssumedAlignmentILi128EEENS4_14SM90_TMA_STOREES26_S28_S28_EEEvvEEEEvNT_6ParamsE,@function
        .size           _ZN7cutlass13device_kernelINS_4gemm6kernel13GemmUniversalIN4cute5tupleIJiiiiEEENS1_10collective13CollectiveMmaINS1_35MainloopSm100TmaUmmaWarpSpecializedILi3ELi2ELi4ENS5_IJNS4_1CILi2EEESB_NSA_ILi1EEEEEEEENS5_IJNSA_ILi128EEESF_SF_EEENS_10tfloat32_tENS5_IJlSC_lEEESH_SI_NS4_8TiledMMAINS4_8MMA_AtomIJNS4_23SM100_MMA_TF32_2x1SM_SSISH_SH_fLi128ELi128ELNS4_4UMMA5MajorE0ELSN_0ELNSM_7ScaleInE0ELSO_0EEEEEENS4_6LayoutINS5_IJSC_SC_SC_EEENS5_IJNSA_ILi0EEEST_ST_EEEEENS5_IJNS4_10UnderscoreESW_SW_EEEEENS4_28SM100_TMA_2SM_LOAD_MULTICASTENS4_14ComposedLayoutINS4_7SwizzleILi3ELi4ELi3EEENS4_18smem_ptr_flag_bitsILi32EEENSR_INS5_IJNSA_ILi8EEENSA_ILi32EEEEEENS5_IJS16_SC_EEEEEEEvNS4_8identityENS4_18SM100_TMA_2SM_LOADES1A_vS1B_EENS_8epilogue10collective18CollectiveEpilogueINS1E_23Sm100TmaWarpSpecializedILi4ELi2ELi16ELb1ELb0EEEJNS5_IJNSA_ILi64EEESF_SF_EEENS5_IJNSR_IS1J_SC_EENSR_INS5_IJNSA_ILi16EEESB_EEENS5_IJSC_S1J_EEEEEEEESH_SI_SH_SI_NS1E_6fusion15FusionCallbacksIS1I_NS1R_17LinearCombinationISH_fSH_fLNS_15FloatRoundStyleE2EEES1K_S1Q_JEEENS4_5SM1004TMEM4LOAD26SM100_TMEM_LOAD_32dp32b16xENS4_13SM90_TMA_LOADENS10_INS11_ILi2ELi4ELi3EEES14_NSR_INS5_IJS15_S1M_EEENS5_IJS1M_SC_EEEEEEENS4_39AutoVectorizingCopyWithAssumedAlignmentILi128EEENS4_14SM90_TMA_STOREES26_S28_S28_EEEvvEEEEvNT_6ParamsE,(.L_x_198 - _ZN7cutlass13device_kernelINS_4gemm6kernel13GemmUniversalIN4cute5tupleIJiiiiEEENS1_10collective13CollectiveMmaINS1_35MainloopSm100TmaUmmaWarpSpecializedILi3ELi2ELi4ENS5_IJNS4_1CILi2EEESB_NSA_ILi1EEEEEEEENS5_IJNSA_ILi128EEESF_SF_EEENS_10tfloat32_tENS5_IJlSC_lEEESH_SI_NS4_8TiledMMAINS4_8MMA_AtomIJNS4_23SM100_MMA_TF32_2x1SM_SSISH_SH_fLi128ELi128ELNS4_4UMMA5MajorE0ELSN_0ELNSM_7ScaleInE0ELSO_0EEEEEENS4_6LayoutINS5_IJSC_SC_SC_EEENS5_IJNSA_ILi0EEEST_ST_EEEEENS5_IJNS4_10UnderscoreESW_SW_EEEEENS4_28SM100_TMA_2SM_LOAD_MULTICASTENS4_14ComposedLayoutINS4_7SwizzleILi3ELi4ELi3EEENS4_18smem_ptr_flag_bitsILi32EEENSR_INS5_IJNSA_ILi8EEENSA_ILi32EEEEEENS5_IJS16_SC_EEEEEEEvNS4_8identityENS4_18SM100_TMA_2SM_LOADES1A_vS1B_EENS_8epilogue10collective18CollectiveEpilogueINS1E_23Sm100TmaWarpSpecializedILi4ELi2ELi16ELb1ELb0EEEJNS5_IJNSA_ILi64EEESF_SF_EEENS5_IJNSR_IS1J_SC_EENSR_INS5_IJNSA_ILi16EEESB_EEENS5_IJSC_S1J_EEEEEEEESH_SI_SH_SI_NS1E_6fusion15FusionCallbacksIS1I_NS1R_17LinearCombinationISH_fSH_fLNS_15FloatRoundStyleE2EEES1K_S1Q_JEEENS4_5SM1004TMEM4LOAD26SM100_TMEM_LOAD_32dp32b16xENS4_13SM90_TMA_LOADENS10_INS11_ILi2ELi4ELi3EEES14_NSR_INS5_IJS15_S1M_EEENS5_IJS1M_SC_EEEEEEENS4_39AutoVectorizingCopyWithAssumedAlignmentILi128EEENS4_14SM90_TMA_STOREES26_S28_S28_EEEvvEEEEvNT_6ParamsE)
        .other          _ZN7cutlass13device_kernelINS_4gemm6kernel13GemmUniversalIN4cute5tupleIJiiiiEEENS1_10collective13CollectiveMmaINS1_35MainloopSm100TmaUmmaWarpSpecializedILi3ELi2ELi4ENS5_IJNS4_1CILi2EEESB_NSA_ILi1EEEEEEEENS5_IJNSA_ILi128EEESF_SF_EEENS_10tfloat32_tENS5_IJlSC_lEEESH_SI_NS4_8TiledMMAINS4_8MMA_AtomIJNS4_23SM100_MMA_TF32_2x1SM_SSISH_SH_fLi128ELi128ELNS4_4UMMA5MajorE0ELSN_0ELNSM_7ScaleInE0ELSO_0EEEEEENS4_6LayoutINS5_IJSC_SC_SC_EEENS5_IJNSA_ILi0EEEST_ST_EEEEENS5_IJNS4_10UnderscoreESW_SW_EEEEENS4_28SM100_TMA_2SM_LOAD_MULTICASTENS4_14ComposedLayoutINS4_7SwizzleILi3ELi4ELi3EEENS4_18smem_ptr_flag_bitsILi32EEENSR_INS5_IJNSA_ILi8EEENSA_ILi32EEEEEENS5_IJS16_SC_EEEEEEEvNS4_8identityENS4_18SM100_TMA_2SM_LOADES1A_vS1B_EENS_8epilogue10collective18CollectiveEpilogueINS1E_23Sm100TmaWarpSpecializedILi4ELi2ELi16ELb1ELb0EEEJNS5_IJNSA_ILi64EEESF_SF_EEENS5_IJNSR_IS1J_SC_EENSR_INS5_IJNSA_ILi16EEESB_EEENS5_IJSC_S1J_EEEEEEEESH_SI_SH_SI_NS1E_6fusion15FusionCallbacksIS1I_NS1R_17LinearCombinationISH_fSH_fLNS_15FloatRoundStyleE2EEES1K_S1Q_JEEENS4_5SM1004TMEM4LOAD26SM100_TMEM_LOAD_32dp32b16xENS4_13SM90_TMA_LOADENS10_INS11_ILi2ELi4ELi3EEES14_NSR_INS5_IJS15_S1M_EEENS5_IJS1M_SC_EEEEEEENS4_39AutoVectorizingCopyWithAssumedAlignmentILi128EEENS4_14SM90_TMA_STOREES26_S28_S28_EEEvvEEEEvNT_6ParamsE,@"STO_CUDA_ENTRY STV_DEFAULT"
_ZN7cutlass13device_kernelINS_4gemm6kernel13GemmUniversalIN4cute5tupleIJiiiiEEENS1_10collective13CollectiveMmaINS1_35MainloopSm100TmaUmmaWarpSpecializedILi3ELi2ELi4ENS5_IJNS4_1CILi2EEESB_NSA_ILi1EEEEEEEENS5_IJNSA_ILi128EEESF_SF_EEENS_10tfloat32_tENS5_IJlSC_lEEESH_SI_NS4_8TiledMMAINS4_8MMA_AtomIJNS4_23SM100_MMA_TF32_2x1SM_SSISH_SH_fLi128ELi128ELNS4_4UMMA5MajorE0ELSN_0ELNSM_7ScaleInE0ELSO_0EEEEEENS4_6LayoutINS5_IJSC_SC_SC_EEENS5_IJNSA_ILi0EEEST_ST_EEEEENS5_IJNS4_10UnderscoreESW_SW_EEEEENS4_28SM100_TMA_2SM_LOAD_MULTICASTENS4_14ComposedLayoutINS4_7SwizzleILi3ELi4ELi3EEENS4_18smem_ptr_flag_bitsILi32EEENSR_INS5_IJNSA_ILi8EEENSA_ILi32EEEEEENS5_IJS16_SC_EEEEEEEvNS4_8identityENS4_18SM100_TMA_2SM_LOADES1A_vS1B_EENS_8epilogue10collective18CollectiveEpilogueINS1E_23Sm100TmaWarpSpecializedILi4ELi2ELi16ELb1ELb0EEEJNS5_IJNSA_ILi64EEESF_SF_EEENS5_IJNSR_IS1J_SC_EENSR_INS5_IJNSA_ILi16EEESB_EEENS5_IJSC_S1J_EEEEEEEESH_SI_SH_SI_NS1E_6fusion15FusionCallbacksIS1I_NS1R_17LinearCombinationISH_fSH_fLNS_15FloatRoundStyleE2EEES1K_S1Q_JEEENS4_5SM1004TMEM4LOAD26SM100_TMEM_LOAD_32dp32b16xENS4_13SM90_TMA_LOADENS10_INS11_ILi2ELi4ELi3EEES14_NSR_INS5_IJS15_S1M_EEENS5_IJS1M_SC_EEEEEEENS4_39AutoVectorizingCopyWithAssumedAlignmentILi128EEENS4_14SM90_TMA_STOREES26_S28_S28_EEEvvEEEEvNT_6ParamsE:
[----:B------:R-:W1:Y:S01]  /*0000*/  LDC R1, c[0x0][0x37c] ;  /* 0x0000df00ff017b82 */ /* 0x000e620000000800 */
[----:B------:R-:W2:Y:S01]  /*0010*/  S2R R71, SR_TID.X ;  /* 0x0000000000477919 */ /* 0x000ea20000002100 */
[----:B------:R-:W3:Y:S06]  /*0020*/  LDCU.64 UR8, c[0x0][0x890] ;  /* 0x00011200ff0877ac */ /* 0x000eec0008000a00 */
[----:B------:R-:W4:Y:S01]  /*0030*/  S2UR UR61, SR_CgaCtaId ;  /* 0x00000000003d79c3 */ /* 0x000f220000008800 */
[----:B------:R-:W-:Y:S02]  /*0040*/  PRMT R56, RZ, 0x7610, R56 ;  /* 0x00007610ff387816 */ /* 0x000fe40000000038 */
[----:B------:R-:W-:Y:S01]  /*0050*/  ELECT P1, URZ, PT ;  /* 0x0000000000ff782f */ /* 0x000fe20003820000 */
[----:B---3--:R-:W-:-:S04]  /*0060*/  UISETP.NE.U32.AND UP0, UPT, UR8, URZ, UPT ;  /* 0x000000ff0800728c */ /* 0x008fc8000bf05070 */
[----:B------:R-:W-:Y:S02]  /*0070*/  UISETP.NE.AND.EX UP0, UPT, UR9, URZ, UPT, UP0 ;  /* 0x000000ff0900728c */ /* 0x000fe4000bf05300 */
[----:B----4-:R-:W-:Y:S02]  /*0080*/  ULOP3.LUT UR5, UR61, 0x1, URZ, 0xc0, !UPT ;  /* 0x000000013d057892 */ /* 0x010fe4000f8ec0ff */
[----:B------:R-:W-:Y:S01]  /*0090*/  ULOP3.LUT UR4, UR61, 0x1, URZ, 0x3c, !UPT ;  /* 0x000000013d047892 */ /* 0x000fe2000f8e3cff */
[----:B--2---:R-:W-:-:S03]  /*00a0*/  SHF.R.U32.HI R57, RZ, 0x5, R71 ;  /* 0x00000005ff397819 */ /* 0x004fc60000011647 */
[----:B------:R-:W-:Y:S02]  /*00b0*/  IMAD.U32 R2, RZ, RZ, UR5 ;  /* 0x00000005ff027e24 */ /* 0x000fe4000f8e00ff */
[----:B------:R-:W2:Y:S02]  /*00c0*/  SHFL.IDX PT, R0, R57, RZ, 0x1f ;  /* 0x00001fff39007589 */ /* 0x000ea400000e0000 */
[----:B--2---:R-:W-:Y:S01]  /*00d0*/  R2UR UR21, R0 ;  /* 0x00000000001572ca */ /* 0x004fe200000e0000 */
[----:B------:R-:W-:Y:S01]  /*00e0*/  IMAD.U32 R0, RZ, RZ, UR4 ;  /* 0x00000004ff007e24 */ /* 0x000fe2000f8e00ff */
[----:B-1----:R-:W-:-:S13]  /*00f0*/  BRA.U UP0, `(.L_x_0) ;  /* 0x0000000100307547 */ /* 0x002fda000b800000 */
[----:B------:R-:W1:Y:S02]  /*0100*/  LDCU.64 UR4, c[0x0][0x888] ;  /* 0x00011100ff0477ac */ /* 0x000e640008000a00 */
[----:B-1----:R-:W-:-:S04]  /*0110*/  UISETP.NE.U32.AND UP0, UPT, UR4, URZ, UPT ;  /* 0x000000ff0400728c */ /* 0x002fc8000bf05070 */
[----:B------:R-:W-:-:S09]  /*0120*/  UISETP.NE.AND.EX UP0, UPT, UR5, URZ, UPT, UP0 ;  /* 0x000000ff0500728c */ /* 0x000fd2000bf05300 */
[----:B------:R-:W-:Y:S05]  /*0130*/  BRA.U !UP0, `(.L_x_1) ;  /* 0x0000000108147547 */ /* 0x000fea000b800000 */
[----:B------:R-:W1:Y:S01]  /*0140*/  LDC.64 R4, c[0x0][0x888] ;  /* 0x00022200ff047b82 */ /* 0x000e620000000a00 */
[----:B------:R-:W1:Y:S02]  /*0150*/  LDCU.64 UR4, c[0x0][0x358] ;  /* 0x00006b00ff0477ac */ /* 0x000e640008000a00 */
[----:B-1----:R1:W5:Y:S01]  /*0160*/  LDG.E R27, desc[UR4][R4.64] ;  /* 0x00000004041b7981 */ /* 0x002362000c1e1900 */
[----:B------:R-:W-:Y:S01]  /*0170*/  HFMA2 R56, -RZ, RZ, 0, 5.9604644775390625e-08 ;  /* 0x00000001ff387431 */ /* 0x000fe200000001ff */
[----:B------:R-:W-:Y:S05]  /*0180*/  BRA `(.L_x_0) ;  /* 0x00000000000c7947 */ /* 0x000fea0003800000 */
.L_x_1:
[----:B------:R-:W1:Y:S01]  /*0190*/  LDCU UR4, c[0x0][0x880] ;  /* 0x00011000ff0477ac */ /* 0x000e620008000800 */
[----:B------:R-:W-:Y:S01]  /*01a0*/  HFMA2 R56, -RZ, RZ, 0, 5.9604644775390625e-08 ;  /* 0x00000001ff387431 */ /* 0x000fe200000001ff */
[----:B-1----:R-:W-:-:S07]  /*01b0*/  MOV R27, UR4 ;  /* 0x00000004001b7c02 */ /* 0x002fce0008000f00 */
.L_x_0:
[----:B------:R-:W2:Y:S02]  /*01c0*/  LDCU.64 UR4, c[0x0][0x8b0] ;  /* 0x00011600ff0477ac */ /* 0x000ea40008000a00 */
[----:B--2---:R-:W-:-:S04]  /*01d0*/  UISETP.NE.U32.AND UP0, UPT, UR4, URZ, UPT ;  /* 0x000000ff0400728c */ /* 0x004fc8000bf05070 */
[----:B------:R-:W-:-:S09]  /*01e0*/  UISETP.NE.AND.EX UP0, UPT, UR5, URZ, UPT, UP0 ;  /* 0x000000ff0500728c */ /* 0x000fd2000bf05300 */
[----:B------:R-:W-:Y:S05]  /*01f0*/  BRA.U UP0, `(.L_x_2) ;  /* 0x0000000100287547 */ /* 0x000fea000b800000 */
[----:B------:R-:W2:Y:S02]  /*0200*/  LDCU.64 UR4, c[0x0][0x8a8] ;  /* 0x00011500ff0477ac */ /* 0x000ea40008000a00 */
[----:B--2---:R-:W-:-:S04]  /*0210*/  UISETP.NE.U32.AND UP0, UPT, UR4, URZ, UPT ;  /* 0x000000ff0400728c */ /* 0x004fc8000bf05070 */
[----:B------:R-:W-:-:S09]  /*0220*/  UISETP.NE.AND.EX UP0, UPT, UR5, URZ, UPT, UP0 ;  /* 0x000000ff0500728c */ /* 0x000fd2000bf05300 */
[----:B------:R-:W-:Y:S05]  /*0230*/  BRA.U !UP0, `(.L_x_3) ;  /* 0x0000000108107547 */ /* 0x000fea000b800000 */
[----:B------:R-:W2:Y:S01]  /*0240*/  LDC.64 R24, c[0x0][0x8a8] ;  /* 0x00022a00ff187b82 */ /* 0x000ea20000000a00 */
[----:B------:R-:W2:Y:S02]  /*0250*/  LDCU.64 UR4, c[0x0][0x358] ;  /* 0x00006b00ff0477ac */ /* 0x000ea40008000a00 */
[----:B--2---:R2:W5:Y:S01]  /*0260*/  LDG.E R24, desc[UR4][R24.64] ;  /* 0x0000000418187981 */ /* 0x004562000c1e1900 */
[----:B------:R-:W-:Y:S05]  /*0270*/  BRA `(.L_x_2) ;  /* 0x0000000000087947 */ /* 0x000fea0003800000 */
.L_x_3:
[----:B------:R-:W2:Y:S02]  /*0280*/  LDCU UR4, c[0x0][0x8a0] ;  /* 0x00011400ff0477ac */ /* 0x000ea40008000800 */
[----:B--2---:R-:W-:Y:S02]  /*0290*/  MOV R24, UR4 ;  /* 0x0000000400187c02 */ /* 0x004fe40008000f00 */
.L_x_2:
[----:B------:R-:W-:Y:S01]  /*02a0*/  IMAD.U32 R3, RZ, RZ, UR21 ;  /* 0x00000015ff037e24 */ /* 0x000fe2000f8e00ff */
[----:B------:R-:W-:Y:S04]  /*02b0*/  BSSY.RECONVERGENT B0, `(.L_x_4) ;  /* 0x000000c000007945 */ /* 0x000fe80003800200 */
[C---:B------:R-:W-:Y:S02]  /*02c0*/  ISETP.NE.OR P2, PT, R3.reuse, 0x1, !P1 ;  /* 0x000000010300780c */ /* 0x040fe40004f45670 */
[----:B------:R-:W-:-:S11]  /*02d0*/  ISETP.NE.OR P0, PT, R3, 0x3, !P1 ;  /* 0x000000030300780c */ /* 0x000fd60004f05670 */
[----:B------:R-:W-:Y:S05]  /*02e0*/  @P2 BRA `(.L_x_5) ;  /* 0x0000000000202947 */ /* 0x000fea0003800000 */
[----:B------:R-:W3:Y:S02]  /*02f0*/  LDCU.64 UR4, c[0x0][0x348] ;  /* 0x00006900ff0477ac */ /* 0x000ee40008000a00 */
[----:B---3--:R-:W-:Y:S02]  /*0300*/  UIADD3 UR6, UP1, UPT, UR4, 0x80, URZ ;  /* 0x0000008004067890 */ /* 0x008fe4000ff3e0ff */
[----:B------:R-:W-:Y:S02]  /*0310*/  UIADD3 UR4, UP0, UPT, UR4, 0x180, URZ ;  /* 0x0000018004047890 */ /* 0x000fe4000ff1e0ff */
[----:B------:R-:W-:Y:S02]  /*0320*/  UIADD3.X UR7, UPT, UPT, URZ, UR5, URZ, UP1, !UPT ;  /* 0x00000005ff077290 */ /* 0x000fe40008ffe4ff */
[----:B------:R-:W-:-:S07]  /*0330*/  UIADD3.X UR5, UPT, UPT, URZ, UR5, URZ, UP0, !UPT ;  /* 0x00000005ff057290 */ /* 0x000fce00087fe4ff */
[----:B------:R3:W-:Y:S02]  /*0340*/  UTMACCTL.PF [UR6] ;  /* 0x00000000060079b9 */ /* 0x0007e40008040000 */
[----:B------:R3:W-:Y:S02]  /*0350*/  UTMACCTL.PF [UR4] ;  /* 0x00000000040079b9 */ /* 0x0007e40008040000 */
[----:B---3--:R-:W-:Y:S01]  /*0360*/  NOP ;  /* 0x0000000000007918 */ /* 0x008fe20000000000 */
.L_x_5:
[----:B------:R-:W-:Y:S05]  /*0370*/  BSYNC.RECONVERGENT B0 ;  /* 0x0000000000007941 */ /* 0x000fea0003800200 */
.L_x_4:
[----:B------:R-:W-:Y:S04]  /*0380*/  BSSY.RECONVERGENT B0, `(.L_x_6) ;  /* 0x000000a000007945 */ /* 0x000fe80003800200 */
        /* <DEDUP_REMOVED lines=9> */
.L_x_7:
[----:B------:R-:W-:Y:S05]  /*0420*/  BSYNC.RECONVERGENT B0 ;  /* 0x0000000000007941 */ /* 0x000fea0003800200 */
.L_x_6:
[----:B------:R-:W3:Y:S01]  /*0430*/  LDCU.64 UR4, c[0x0][0x888] ;  /* 0x00011100ff0477ac */ /* 0x000ee20008000a00 */
[----:B------:R-:W-:Y:S02]  /*0440*/  UISETP.EQ.U32.AND UP1, UPT, UR8, URZ, UPT ;  /* 0x000000ff0800728c */ /* 0x000fe4000bf22070 */
[----:B------:R-:W-:Y:S02]  /*0450*/  UPLOP3.LUT UP3, UPT, UPT, UPT, UPT, 0x80, 0x8 ;  /* 0x000000000008789c */ /* 0x000fe40003f6f070 */
[----:B---3--:R-:W-:-:S04]  /*0460*/  UISETP.NE.U32.AND UP0, UPT, UR4, URZ, UPT ;  /* 0x000000ff0400728c */ /* 0x008fc8000bf05070 */
[----:B------:R-:W-:-:S04]  /*0470*/  UISETP.NE.AND.EX UP0, UPT, UR5, URZ, UPT, UP0 ;  /* 0x000000ff0500728c */ /* 0x000fc8000bf05300 */
[----:B------:R-:W-:-:S04]  /*0480*/  UISETP.EQ.OR.EX UP2, UPT, UR9, URZ, !UP0, UP1 ;  /* 0x000000ff0900728c */ /* 0x000fc8000c742710 */
[----:B------:R-:W-:-:S06]  /*0490*/  UP2UR UR4, UPR, URZ, 0x4 ;  /* 0x00000004ff047883 */ /* 0x000fcc0008000000 */
[----:B------:R-:W-:Y:S01]  /*04a0*/  MOV R60, UR4 ;  /* 0x00000004003c7c02 */ /* 0x000fe20008000f00 */
[----:B------:R-:W-:Y:S06]  /*04b0*/  BRA.U !UP2, `(.L_x_8) ;  /* 0x000000010a207547 */ /* 0x000fec000b800000 */
[----:B------:R-:W-:Y:S01]  /*04c0*/  UISETP.NE.U32.AND UP1, UPT, UR8, URZ, UPT ;  /* 0x000000ff0800728c */ /* 0x000fe2000bf25070 */
[----:B-----5:R-:W-:Y:S01]  /*04d0*/  FSETP.NEU.AND P0, PT, R27, RZ, PT ;  /* 0x000000ff1b00720b */ /* 0x020fe20003f0d000 */
[----:B------:R-:W-:Y:S02]  /*04e0*/  USEL UR4, URZ, 0xffffffff, UP0 ;  /* 0xffffffffff047887 */ /* 0x000fe40008000000 */
[----:B------:R-:W-:-:S10]  /*04f0*/  UISETP.NE.AND.EX UP1, UPT, UR9, URZ, UPT, UP1 ;  /* 0x000000ff0900728c */ /* 0x000fd4000bf25310 */
[----:B------:R-:W-:Y:S01]  /*0500*/  VOTEU.ANY UP0, P0 ;  /* 0x0000000000ff7886 */ /* 0x000fe20000000100 */
[----:B------:R-:W-:-:S04]  /*0510*/  @!UP1 USEL UR4, URZ, 0xffffffff, UP0 ;  /* 0xffffffffff049887 */ /* 0x000fc80008000000 */
[----:B------:R-:W-:-:S04]  /*0520*/  ULOP3.LUT UR4, UR4, 0x1, URZ, 0xc0, !UPT ;  /* 0x0000000104047892 */ /* 0x000fc8000f8ec0ff */
[----:B------:R-:W-:-:S11]  /*0530*/  UISETP.NE.U32.AND UP3, UPT, UR4, 0x1, UPT ;  /* 0x000000010400788c */ /* 0x000fd6000bf65070 */
.L_x_8:
[----:B------:R-:W3:Y:S01]  /*0540*/  SHFL.IDX PT, R3, R57, RZ, 0x1f ;  /* 0x00001fff39037589 */ /* 0x000ee200000e0000 */
[----:B------:R-:W-:Y:S01]  /*0550*/  R2UR UR4, R2 ;  /* 0x00000000020472ca */ /* 0x000fe200000e0000 */
[----:B------:R-:W-:-:S04]  /*0560*/  UISETP.NE.AND UP0, UPT, UR21, 0x2, UPT ;  /* 0x000000021500788c */ /* 0x000fc8000bf05270 */
[----:B------:R-:W-:-:S08]  /*0570*/  USEL UR46, URZ, 0x1, UP0 ;  /* 0x00000001ff2e7887 */ /* 0x000fd00008000000 */
[----:B------:R-:W-:-:S06]  /*0580*/  UISETP.EQ.AND UP1, UPT, UR4, URZ, !UP0 ;  /* 0x000000ff0400728c */ /* 0x000fcc000c722270 */
[----:B------:R-:W-:Y:S02]  /*0590*/  PLOP3.LUT P4, PT, P1, PT, UP1, 0x80, 0x8 ;  /* 0x000000000008781c */ /* 0x000fe40000f8f018 */
[----:B---3--:R-:W-:-:S13]  /*05a0*/  ISETP.NE.AND P0, PT, R3, RZ, PT ;  /* 0x000000ff0300720c */ /* 0x008fda0003f05270 */
[----:B------:R-:W-:Y:S05]  /*05b0*/  @P0 BRA `(.L_x_9) ;  /* 0x00000000004c0947 */ /* 0x000fea0003800000 */
[----:B------:R-:W-:Y:S01]  /*05c0*/  UMOV UR4, 0x400 ;  /* 0x0000040000047882 */ /* 0x000fe20000000000 */
[----:B------:R-:W-:Y:S01]  /*05d0*/  UMOV UR8, 0x1 ;  /* 0x0000000100087882 */ /* 0x000fe20000000000 */
[----:B------:R-:W-:Y:S01]  /*05e0*/  UMOV UR6, 0x2 ;  /* 0x0000000200067882 */ /* 0x000fe20000000000 */
[----:B------:R-:W-:Y:S02]  /*05f0*/  ULEA UR4, UR61, UR4, 0x18 ;  /* 0x000000043d047291 */ /* 0x000fe4000f8ec0ff */
[----:B------:R-:W-:-:S04]  /*0600*/  UIADD3 UR8, UPT, UPT, -UR8, 0x100000, URZ ;  /* 0x0010000008087890 */ /* 0x000fc8000fffe1ff */
[----:B------:R-:W-:Y:S02]  /*0610*/  USHF.L.U32 UR9, UR8, 0xb, URZ ;  /* 0x0000000b08097899 */ /* 0x000fe400080006ff */
[----:B------:R-:W-:Y:S02]  /*0620*/  USHF.L.U32 UR8, UR8, 0x1, URZ ;  /* 0x0000000108087899 */ /* 0x000fe400080006ff */
[----:B------:R-:W-:-:S04]  /*0630*/  UIADD3 UR6, UPT, UPT, -UR6, 0x100000, URZ ;  /* 0x0010000006067890 */ /* 0x000fc8000fffe1ff */
[----:B------:R-:W-:Y:S02]  /*0640*/  USHF.L.U32 UR7, UR6, 0xb, URZ ;  /* 0x0000000b06077899 */ /* 0x000fe400080006ff */
[----:B------:R-:W-:Y:S01]  /*0650*/  USHF.L.U32 UR6, UR6, 0x1, URZ ;  /* 0x0000000106067899 */ /* 0x000fe200080006ff */
[----:B------:R-:W-:Y:S01]  /*0660*/  ELECT P0, URZ, PT ;  /* 0x0000000000ff782f */ /* 0x000fe20003800000 */
[----:B------:R-:W3:Y:S02]  /*0670*/  FENCE.VIEW.ASYNC.S ;  /* 0x00000000000073c6 */ /* 0x000ee40000000000 */
[----:B---3--:R3:W4:Y:S08]  /*0680*/  SYNCS.EXCH.64 URZ, [UR4], UR8 ;  /* 0x0000000804ff75b2 */ /* 0x0087300008000100 */
[----:B------:R3:W1:Y:S01]  /*0690*/  SYNCS.EXCH.64 URZ, [UR4+0x18], UR6 ;  /* 0x0000180604ff75b2 */ /* 0x0006620008000100 */
[----:B------:R3:W1:Y:S01]  /*06a0*/  SYNCS.EXCH.64 URZ, [UR4+0x8], UR8 ;  /* 0x0000080804ff75b2 */ /* 0x0006620008000100 */
[----:B------:R3:W1:Y:S01]  /*06b0*/  SYNCS.EXCH.64 URZ, [UR4+0x20], UR6 ;  /* 0x0000200604ff75b2 */ /* 0x0006620008000100 */
[----:B------:R3:W1:Y:S01]  /*06c0*/  SYNCS.EXCH.64 URZ, [UR4+0x10], UR8 ;  /* 0x0000100804ff75b2 */ /* 0x0006620008000100 */
[----:B------:R3:W1:Y:S01]  /*06d0*/  SYNCS.EXCH.64 URZ, [UR4+0x28], UR6 ;  /* 0x0000280604ff75b2 */ /* 0x0006620008000100 */
[----:B------:R-:W-:Y:S01]  /*06e0*/  NOP ;  /* 0x0000000000007918 */ /* 0x000fe20000000000 */
.L_x_9:
[----:B------:R-:W2:Y:S01]  /*06f0*/  SHFL.IDX PT, R3, R57, RZ, 0x1f ;  /* 0x00001fff39037589 */ /* 0x000ea200000e0000 */
[----:B------:R-:W-:Y:S01]  /*0700*/  NOP ;  /* 0x0000000000007918 */ /* 0x000fe20000000000 */
[----:B--2---:R-:W-:-:S13]  /*0710*/  ISETP.NE.AND P0, PT, R3, 0x1, PT ;  /* 0x000000010300780c */ /* 0x004fda0003f05270 */
[----:B------:R-:W-:Y:S05]  /*0720*/  @P0 BRA `(.L_x_10) ;  /* 0x0000000000540947 */ /* 0x000fea0003800000 */
[----:B---3--:R-:W-:Y:S01]  /*0730*/  UMOV UR4, 0x400 ;  /* 0x0000040000047882 */ /* 0x008fe20000000000 */
        /* <DEDUP_REMOVED lines=10> */
[----:B------:R-:W2:Y:S02]  /*07e0*/  FENCE.VIEW.ASYNC.S ;  /* 0x00000000000073c6 */ /* 0x000ea40000000000 */
[----:B--2---:R2:W3:Y:S08]  /*07f0*/  SYNCS.EXCH.64 URZ, [UR4+0x30], UR8 ;  /* 0x0000300804ff75b2 */ /* 0x0044f00008000100 */
[----:B------:R2:W1:Y:S01]  /*0800*/  SYNCS.EXCH.64 URZ, [UR4+0x50], UR6 ;  /* 0x0000500604ff75b2 */ /* 0x0004620008000100 */
[----:B------:R2:W1:Y:S01]  /*0810*/  SYNCS.EXCH.64 URZ, [UR4+0x38], UR8 ;  /* 0x0000380804ff75b2 */ /* 0x0004620008000100 */
[----:B------:R2:W1:Y:S01]  /*0820*/  SYNCS.EXCH.64 URZ, [UR4+0x58], UR6 ;  /* 0x0000580604ff75b2 */ /* 0x0004620008000100 */
[----:B------:R2:W1:Y:S01]  /*0830*/  SYNCS.EXCH.64 URZ, [UR4+0x40], UR8 ;  /* 0x0000400804ff75b2 */ /* 0x0004620008000100 */
[----:B------:R2:W1:Y:S01]  /*0840*/  SYNCS.EXCH.64 URZ, [UR4+0x60], UR6 ;  /* 0x0000600604ff75b2 */ /* 0x0004620008000100 */
[----:B------:R2:W1:Y:S01]  /*0850*/  SYNCS.EXCH.64 URZ, [UR4+0x48], UR8 ;  /* 0x0000480804ff75b2 */ /* 0x0004620008000100 */
[----:B------:R2:W1:Y:S01]  /*0860*/  SYNCS.EXCH.64 URZ, [UR4+0x68], UR6 ;  /* 0x0000680604ff75b2 */ /* 0x0004620008000100 */
[----:B------:R-:W-:Y:S01]  /*0870*/  NOP ;  /* 0x0000000000007918 */ /* 0x000fe20000000000 */
.L_x_10:
[----:B------:R-:W4:Y:S01]  /*0880*/  SHFL.IDX PT, R3, R57, RZ, 0x1f ;  /* 0x00001fff39037589 */ /* 0x000f2200000e0000 */
[----:B------:R-:W-:Y:S01]  /*0890*/  NOP ;  /* 0x0000000000007918 */ /* 0x000fe20000000000 */
[----:B----4-:R-:W-:-:S13]  /*08a0*/  ISETP.NE.AND P0, PT, R3, 0x3, PT ;  /* 0x000000030300780c */ /* 0x010fda0003f05270 */
[----:B------:R-:W-:Y:S05]  /*08b0*/  @P0 BRA `(.L_x_11) ;  /* 0x00000000002c0947 */ /* 0x000fea0003800000 */
[----:B--23--:R-:W-:Y:S01]  /*08c0*/  UMOV UR6, 0x400 ;  /* 0x0000040000067882 */ /* 0x00cfe20000000000 */
[----:B------:R-:W-:Y:S01]  /*08d0*/  UMOV UR4, 0x20 ;  /* 0x0000002000047882 */ /* 0x000fe20000000000 */
[----:B------:R-:W-:Y:S02]  /*08e0*/  ULEA UR6, UR61, UR6, 0x18 ;  /* 0x000000063d067291 */ /* 0x000fe4000f8ec0ff */
[----:B------:R-:W-:-:S04]  /*08f0*/  UIADD3 UR4, UPT, UPT, -UR4, 0x100000, URZ ;  /* 0x0010000004047890 */ /* 0x000fc8000fffe1ff */
[----:B------:R-:W-:Y:S02]  /*0900*/  USHF.L.U32 UR5, UR4, 0xb, URZ ;  /* 0x0000000b04057899 */ /* 0x000fe400080006ff */
[----:B------:R-:W-:Y:S01]  /*0910*/  USHF.L.U32 UR4, UR4, 0x1, URZ ;  /* 0x0000000104047899 */ /* 0x000fe200080006ff */
[----:B------:R-:W-:Y:S01]  /*0920*/  ELECT P0, URZ, PT ;  /* 0x0000000000ff782f */ /* 0x000fe20003800000 */
[----:B------:R-:W2:Y:S10]  /*0930*/  FENCE.VIEW.ASYNC.S ;  /* 0x00000000000073c6 */ /* 0x000eb40000000000 */
[----:B--2---:R4:W2:Y:S01]  /*0940*/  SYNCS.EXCH.64 URZ, [UR6+0x70], UR4 ;  /* 0x0000700406ff75b2 */ /* 0x0048a20008000100 */
[----:B------:R4:W3:Y:S02]  /*0950*/  SYNCS.EXCH.64 URZ, [UR6+0x78], UR4 ;  /* 0x0000780406ff75b2 */ /* 0x0008e40008000100 */
[----:B----4-:R-:W-:Y:S01]  /*0960*/  NOP ;  /* 0x0000000000007918 */ /* 0x010fe20000000000 */
.L_x_11:
[----:B------:R-:W4:Y:S01]  /*0970*/  SHFL.IDX PT, R3, R57, RZ, 0x1f ;  /* 0x00001fff39037589 */ /* 0x000f2200000e0000 */
[----:B------:R-:W-:Y:S01]  /*0980*/  NOP ;  /* 0x0000000000007918 */ /* 0x000fe20000000000 */
[----:B----4-:R-:W-:-:S13]  /*0990*/  ISETP.NE.AND P0, PT, R3, 0x4, PT ;  /* 0x000000040300780c */ /* 0x010fda0003f05270 */
[----:B------:R-:W-:Y:S05]  /*09a0*/  @P0 BRA `(.L_x_12) ;  /* 0x0000000000480947 */ /* 0x000fea0003800000 */
[----:B--23--:R-:W-:Y:S01]  /*09b0*/  UMOV UR4, 0x3a0 ;  /* 0x000003a000047882 */ /* 0x00cfe20000000000 */
[----:B------:R-:W-:Y:S01]  /*09c0*/  UMOV UR6, 0x400 ;  /* 0x0000040000067882 */ /* 0x000fe20000000000 */
[----:B------:R-:W-:Y:S01]  /*09d0*/  USEL UR4, UR4, 0x320, UP3 ;  /* 0x0000032004047887 */ /* 0x000fe20009800000 */
        /* <DEDUP_REMOVED lines=10> */
[----:B--2---:R4:W2:Y:S08]  /*0a80*/  SYNCS.EXCH.64 URZ, [UR6+0x80], UR8 ;  /* 0x0000800806ff75b2 */ /* 0x0048b00008000100 */
[----:B------:R4:W3:Y:S01]  /*0a90*/  SYNCS.EXCH.64 URZ, [UR6+0x90], UR4 ;  /* 0x0000900406ff75b2 */ /* 0x0008e20008000100 */
[----:B------:R4:W1:Y:S01]  /*0aa0*/  SYNCS.EXCH.64 URZ, [UR6+0x88], UR8 ;  /* 0x0000880806ff75b2 */ /* 0x0008620008000100 */
[----:B------:R4:W1:Y:S02]  /*0ab0*/  SYNCS.EXCH.64 URZ, [UR6+0x98], UR4 ;  /* 0x0000980406ff75b2 */ /* 0x0008640008000100 */
[----:B----4-:R-:W-:Y:S01]  /*0ac0*/  NOP ;  /* 0x0000000000007918 */ /* 0x010fe20000000000 */
.L_x_12:
[----:B------:R-:W4:Y:S01]  /*0ad0*/  SHFL.IDX PT, R3, R57, RZ, 0x1f ;  /* 0x00001fff39037589 */ /* 0x000f2200000e0000 */
[----:B------:R-:W-:Y:S01]  /*0ae0*/  NOP ;  /* 0x0000000000007918 */ /* 0x000fe20000000000 */
[----:B----4-:R-:W-:-:S13]  /*0af0*/  ISETP.NE.AND P0, PT, R3, 0x5, PT ;  /* 0x000000050300780c */ /* 0x010fda0003f05270 */
[----:B------:R-:W-:Y:S05]  /*0b00*/  @P0 BRA `(.L_x_13) ;  /* 0x0000000000540947 */ /* 0x000fea0003800000 */
[----:B--23--:R-:W-:Y:S01]  /*0b10*/  UMOV UR4, 0x400 ;  /* 0x0000040000047882 */ /* 0x00cfe20000000000 */
        /* <DEDUP_REMOVED lines=14> */
[----:B------:R4:W1:Y:S01]  /*0c00*/  SYNCS.EXCH.64 URZ, [UR4+0xc8], UR8 ;  /* 0x0000c80804ff75b2 */ /* 0x0008620008000100 */
[----:B------:R4:W1:Y:S01]  /*0c10*/  SYNCS.EXCH.64 URZ, [UR4+0xb0], UR6 ;  /* 0x0000b00604ff75b2 */ /* 0x0008620008000100 */
[----:B------:R4:W1:Y:S01]  /*0c20*/  SYNCS.EXCH.64 URZ, [UR4+0xd0], UR8 ;  /* 0x0000d00804ff75b2 */ /* 0x0008620008000100 */
[----:B------:R4:W1:Y:S01]  /*0c30*/  SYNCS.EXCH.64 URZ, [UR4+0xb8], UR6 ;  /* 0x0000b80604ff75b2 */ /* 0x0008620008000100 */
[----:B------:R4:W1:Y:S02]  /*0c40*/  SYNCS.EXCH.64 URZ, [UR4+0xd8], UR8 ;  /* 0x0000d80804ff75b2 */ /* 0x0008640008000100 */
[----:B----4-:R-:W-:Y:S01]  /*0c50*/  NOP ;  /* 0x0000000000007918 */ /* 0x010fe20000000000 */
.L_x_13:
[----:B------:R-:W4:Y:S01]  /*0c60*/  SHFL.IDX PT, R3, R57, RZ, 0x1f ;  /* 0x00001fff39037589 */ /* 0x000f2200000e0000 */
[----:B------:R-:W-:Y:S01]  /*0c70*/  ISETP.NE.OR P1, PT, RZ, UR21, !P1 ;  /* 0x00000015ff007c0c */ /* 0x000fe2000cf25670 */
        /* <DEDUP_REMOVED lines=12> */
[----:B------:R4:W3:Y:S01]  /*0d40*/  SYNCS.EXCH.64 URZ, [UR4+0xf0], UR6 ;  /* 0x0000f00604ff75b2 */ /* 0x0008e20008000100 */
[----:B------:R4:W1:Y:S01]  /*0d50*/  SYNCS.EXCH.64 URZ, [UR4+0xe8], UR6 ;  /* 0x0000e80604ff75b2 */ /* 0x0008620008000100 */
[----:B------:R4:W1:Y:S02]  /*0d60*/  SYNCS.EXCH.64 URZ, [UR4+0xf8], UR6 ;  /* 0x0000f80604ff75b2 */ /* 0x0008640008000100 */
[----:B----4-:R-:W-:Y:S01]  /*0d70*/  NOP ;  /* 0x0000000000007918 */ /* 0x010fe20000000000 */
.L_x_14:
[----:B------:R-:W-:Y:S01]  /*0d80*/  VOTEU.ALL UP0, P1 ;  /* 0x0000000000ff7886 */ /* 0x000fe20000800000 */
[----:B--23--:R-:W-:Y:S01]  /*0d90*/  UMOV UR4, 0x20 ;  /* 0x0000002000047882 */ /* 0x00cfe20000000000 */
[----:B------:R-:W2:Y:S01]  /*0da0*/  LDCU UR7, c[0x0][0x36c] ;  /* 0x00006d80ff0777ac */ /* 0x000ea20008000800 */
[----:B------:R-:W-:Y:S01]  /*0db0*/  NOP ;  /* 0x0000000000007918 */ /* 0x000fe20000000000 */
[----:B-1----:R-:W-:Y:S01]  /*0dc0*/  LOP3.LUT R5, R71, 0x1f, RZ, 0xc0, !PT ;  /* 0x0000001f47057812 */ /* 0x002fe200078ec0ff */
[----:B------:R-:W-:Y:S01]  /*0dd0*/  @!UP0 UMOV UR6, 0x400 ;  /* 0x0000040000068882 */ /* 0x000fe20000000000 */
[----:B------:R-:W-:-:S04]  /*0de0*/  @!UP0 UIADD3 UR4, UPT, UPT, -UR4, 0x100000, URZ ;  /* 0x0010000004048890 */ /* 0x000fc8000fffe1ff */
[----:B------:R-:W-:Y:S02]  /*0df0*/  @!UP0 USHF.L.U32 UR5, UR4, 0xb, URZ ;  /* 0x0000000b04058899 */ /* 0x000fe400080006ff */
[----:B------:R-:W-:Y:S02]  /*0e00*/  @!UP0 USHF.L.U32 UR4, UR4, 0x1, URZ ;  /* 0x0000000104048899 */ /* 0x000fe400080006ff */
[----:B------:R-:W-:Y:S01]  /*0e10*/  @!UP0 ULEA UR6, UR61, UR6, 0x18 ;  /* 0x000000063d068291 */ /* 0x000fe2000f8ec0ff */
[----:B------:R-:W-:Y:S01]  /*0e20*/  VOTEU.ALL UP0, P1 ;  /* 0x0000000000ff7886 */ /* 0x000fe20000800000 */
[----:B------:R-:W-:Y:S02]  /*0e30*/  UISETP.NE.AND UP4, UPT, UR21, URZ, UPT ;  /* 0x000000ff1500728c */ /* 0x000fe4000bf85270 */
[----:B--2---:R-:W-:Y:S01]  /*0e40*/  UISETP.EQ.U32.AND UP5, UPT, UR7, 0x1, UPT ;  /* 0x000000010700788c */ /* 0x004fe2000bfa2070 */
[----:B------:R-:W1:Y:S07]  /*0e50*/  FENCE.VIEW.ASYNC.S ;  /* 0x00000000000073c6 */ /* 0x000e6e0000000000 */
[----:B-1----:R1:W2:Y:S01]  /*0e60*/  @!UP0 SYNCS.EXCH.64 URZ, [UR6+0x100], UR4 ;  /* 0x0001000406ff85b2 */ /* 0x0022a20008000100 */
[----:B------:R-:W-:Y:S05]  /*0e70*/  BRA.U !UP5, `(.L_x_15) ;  /* 0x000000010d087547 */ /* 0x000fea000b800000 */
[----:B--2---:R-:W-:Y:S01]  /*0e80*/  UCGABAR_ARV ;  /* 0x00000000000079c7 */ /* 0x004fe20008000000 */
[----:B------:R-:W-:Y:S05]  /*0e90*/  BRA `(.L_x_16) ;  /* 0x0000000000047947 */ /* 0x000fea0003800000 */
.L_x_15:
[----:B--2---:R-:W-:Y:S01]  /*0ea0*/  NOP ;  /* 0x0000000000007918 */ /* 0x004fe20000000000 */
.L_x_16:
[----:B------:R-:W2:Y:S01]  /*0eb0*/  S2UR UR20, SR_CTAID.X ;  /* 0x00000000001479c3 */ /* 0x000ea20000002500 */
[----:B------:R-:W-:-:S05]  /*0ec0*/  CS2R.32 R59, SR_CgaSize ;  /* 0x00000000003b7805 */ /* 0x000fca0000008a00 */
[----:B------:R-:W-:-:S05]  /*0ed0*/  IMAD R59, R59, -0xa0, RZ ;  /* 0xffffff603b3b7824 */ /* 0x000fca00078e02ff */
[----:B-1----:R-:W-:-:S14]  /*0ee0*/  R2UR UR5, R59 ;  /* 0x000000003b0572ca */ /* 0x002fdc00000e0000 */
[----:B------:R-:W1:Y:S01]  /*0ef0*/  LDCU UR5, c[0x0][UR5+0x2b0] ;  /* 0x00005600050577ac */ /* 0x000e620008000800 */
[----:B------:R-:W-:Y:S02]  /*0f00*/  R2UR UR10, R2 ;  /* 0x00000000020a72ca */ /* 0x000fe400000e0000 */
[----:B------:R-:W-:-:S05]  /*0f10*/  CS2R.32 R59, SR_CgaSize ;  /* 0x00000000003b7805 */ /* 0x000fca0000008a00 */
[----:B------:R-:W-:-:S05]  /*0f20*/  IMAD R59, R59, -0xa0, RZ ;  /* 0xffffff603b3b7824 */ /* 0x000fca00078e02ff */
[----:B------:R-:W-:-:S14]  /*0f30*/  R2UR UR4, R59 ;  /* 0x000000003b0472ca */ /* 0x000fdc00000e0000 */
[----:B------:R-:W3:Y:S01]  /*0f40*/  LDCU UR4, c[0x0][UR4+0x2b4] ;  /* 0x00005680040477ac */ /* 0x000ee20008000800 */
[----:B------:R-:W4:Y:S01]  /*0f50*/  S2UR UR7, SR_CTAID.Y ;  /* 0x00000000000779c3 */ /* 0x000f220000002600 */
[----:B------:R-:W-:-:S05]  /*0f60*/  CS2R.32 R59, SR_CgaSize ;  /* 0x00000000003b7805 */ /* 0x000fca0000008a00 */
[----:B------:R-:W-:-:S05]  /*0f70*/  IMAD R59, R59, -0xa0, RZ ;  /* 0xffffff603b3b7824 */ /* 0x000fca00078e02ff */
[----:B------:R-:W-:-:S14]  /*0f80*/  R2UR UR8, R59 ;  /* 0x000000003b0872ca */ /* 0x000fdc00000e0000 */
[----:B------:R-:W3:Y:S01]  /*0f90*/  LDCU UR8, c[0x0][UR8+0x2a0] ;  /* 0x00005400080877ac */ /* 0x000ee20008000800 */
[----:B------:R-:W-:-:S05]  /*0fa0*/  CS2R.32 R59, SR_CgaSize ;  /* 0x00000000003b7805 */ /* 0x000fca0000008a00 */
[----:B------:R-:W-:-:S05]  /*0fb0*/  IMAD R59, R59, -0xa0, RZ ;  /* 0xffffff603b3b7824 */ /* 0x000fca00078e02ff */
[----:B------:R-:W-:-:S14]  /*0fc0*/  R2UR UR9, R59 ;  /* 0x000000003b0972ca */ /* 0x000fdc00000e0000 */
[----:B------:R-:W3:Y:S01]  /*0fd0*/  LDCU UR9, c[0x0][UR9+0x2a4] ;  /* 0x00005480090977ac */ /* 0x000ee20008000800 */
[----:B------:R-:W3:Y:S01]  /*0fe0*/  S2UR UR60, SR_CTAID.Z ;  /* 0x00000000003c79c3 */ /* 0x000ee20000002700 */
[----:B------:R-:W3:Y:S01]  /*0ff0*/  LDCU UR24, c[0x0][0xb24] ;  /* 0x00016480ff1877ac */ /* 0x000ee20008000800 */
[----:B------:R-:W-:Y:S02]  /*1000*/  UISETP.GT.U32.AND UP0, UPT, UR10, 0xffff, UPT ;  /* 0x0000ffff0a00788c */ /* 0x000fe4000bf04070 */
[----:B------:R-:W-:Y:S01]  /*1010*/  USHF.L.U32 UR31, UR61, 0x9, URZ ;  /* 0x000000093d1f7899 */ /* 0x000fe200080006ff */
[----:B--2---:R-:W-:Y:S01]  /*1020*/  I2FP.F32.U32 R4, UR20 ;  /* 0x0000001400047c45 */ /* 0x004fe20008201000 */
[----:B------:R-:W-:Y:S01]  /*1030*/  UMOV UR28, 0x5 ;  /* 0x00000005001c7882 */ /* 0x000fe20000000000 */
[----:B------:R-:W2:Y:S03]  /*1040*/  LDCU UR39, c[0x0][0xb24] ;  /* 0x00016480ff2777ac */ /* 0x000ea60008000800 */
[----:B-1----:R-:W-:Y:S01]  /*1050*/  FMUL R4, R4, UR5 ;  /* 0x0000000504047c20 */ /* 0x002fe20008400000 */
[----:B------:R-:W1:Y:S01]  /*1060*/  LDCU UR26, c[0x0][0xb30] ;  /* 0x00016600ff1a77ac */ /* 0x000e620008000800 */
[----:B----4-:R-:W-:Y:S01]  /*1070*/  I2FP.F32.U32 R3, UR7 ;  /* 0x0000000700037c45 */ /* 0x010fe20008201000 */
[----:B------:R-:W-:-:S03]  /*1080*/  USHF.L.U32 UR69, UR20, 0x6, URZ ;  /* 0x0000000614457899 */ /* 0x000fc600080006ff */
[----:B------:R-:W4:Y:S01]  /*1090*/  F2I.U32.TRUNC.NTZ R4, R4 ;  /* 0x0000000400047305 */ /* 0x000f22000020f000 */
[----:B------:R-:W-:Y:S01]  /*10a0*/  USEL UR30, UR10, 0xffff, !UP0 ;  /* 0x0000ffff0a1e7887 */ /* 0x000fe2000c000000 */
[----:B---3--:R-:W-:Y:S01]  /*10b0*/  FMUL R3, R3, UR4 ;  /* 0x0000000403037c20 */ /* 0x008fe20008400000 */
[----:B------:R-:W-:Y:S01]  /*10c0*/  UISETP.GE.AND UP2, UPT, UR24, 0x1, UPT ;  /* 0x000000011800788c */ /* 0x000fe2000bf46270 */
[----:B------:R-:W-:-:S04]  /*10d0*/  UMOV UR27, UR7 ;  /* 0x00000007001b7c82 */ /* 0x000fc80008000000 */
[----:B------:R-:W3:Y:S01]  /*10e0*/  F2I.U32.TRUNC.NTZ R3, R3 ;  /* 0x0000000300037305 */ /* 0x000ee2000020f000 */
[----:B----4-:R-:W-:Y:S02]  /*10f0*/  R2UR UR4, R4 ;  /* 0x00000000040472ca */ /* 0x010fe400000e0000 */
[----:B------:R-:W-:Y:S02]  /*1100*/  PRMT R4, RZ, 0x7610, R4 ;  /* 0x00007610ff047816 */ /* 0x000fe40000000004 */
[----:B---3--:R-:W-:Y:S02]  /*1110*/  R2UR UR6, R3 ;  /* 0x00000000030672ca */ /* 0x008fe400000e0000 */
[----:B------:R-:W-:-:S07]  /*1120*/  PRMT R3, RZ, 0x7610, R3 ;  /* 0x00007610ff037816 */ /* 0x000fce0000000003 */
[----:B------:R-:W-:-:S04]  /*1130*/  UIADD3 UR5, UPT, UPT, -UR4, URZ, URZ ;  /* 0x000000ff04057290 */ /* 0x000fc8000fffe1ff */
[----:B------:R-:W-:Y:S02]  /*1140*/  UIMAD UR5, UR8, UR5, UR20 ;  /* 0x00000005080572a4 */ /* 0x000fe4000f8e0214 */
[----:B------:R-:W-:-:S04]  /*1150*/  UIADD3 UR4, UPT, UPT, -UR6, URZ, URZ ;  /* 0x000000ff06047290 */ /* 0x000fc8000fffe1ff */
[----:B------:R-:W-:Y:S01]  /*1160*/  IMAD.U32 R59, RZ, RZ, UR5 ;  /* 0x00000005ff3b7e24 */ /* 0x000fe2000f8e00ff */
[----:B------:R-:W-:-:S06]  /*1170*/  UIMAD UR4, UR9, UR4, UR7 ;  /* 0x00000004090472a4 */ /* 0x000fcc000f8e0207 */
[----:B------:R-:W-:Y:S01]  /*1180*/  IMAD.U32 R58, RZ, RZ, UR4 ;  /* 0x00000004ff3a7e24 */ /* 0x000fe2000f8e00ff */
[----:B-12---:R-:W-:Y:S06]  /*1190*/  BRA.U UP4, `(.L_x_17) ;  /* 0x0000000104447547 */ /* 0x006fec000b800000 */
[----:B------:R-:W-:Y:S02]  /*11a0*/  R2UR UR4, R59 ;  /* 0x000000003b0472ca */ /* 0x000fe400000e0000 */
[----:B------:R-:W-:-:S11]  /*11b0*/  R2UR UR8, R58 ;  /* 0x000000003a0872ca */ /* 0x000fd600000e0000 */
[----:B------:R-:W-:Y:S02]  /*11c0*/  UISETP.GT.U32.AND UP0, UPT, UR4, 0x1, UPT ;  /* 0x000000010400788c */ /* 0x000fe4000bf04070 */
[----:B------:R-:W-:Y:S02]  /*11d0*/  ULOP3.LUT UR4, UR4, 0xfffffffe, URZ, 0xc0, !UPT ;  /* 0xfffffffe04047892 */ /* 0x000fe4000f8ec0ff */
[----:B------:R-:W-:Y:S02]  /*11e0*/  UISETP.NE.AND UP1, UPT, UR8, URZ, UP0 ;  /* 0x000000ff0800728c */ /* 0x000fe40008725270 */
[----:B------:R-:W-:Y:S02]  /*11f0*/  UISETP.NE.AND UP0, UPT, UR8, 0x1, UP0 ;  /* 0x000000010800788c */ /* 0x000fe40008705270 */
[----:B------:R-:W-:Y:S02]  /*1200*/  USEL UR7, URZ, 0x1, UP1 ;  /* 0x00000001ff077887 */ /* 0x000fe40008800000 */
[----:B------:R-:W-:-:S02]  /*1210*/  USEL UR6, URZ, 0x4, UP0 ;  /* 0x00000004ff067887 */ /* 0x000fc40008000000 */
[----:B------:R-:W-:Y:S02]  /*1220*/  USEL UR5, URZ, 0x2, UP1 ;  /* 0x00000002ff057887 */ /* 0x000fe40008800000 */
[----:B------:R-:W-:Y:S02]  /*1230*/  ULEA UR4, UR8, UR4, 0x1 ;  /* 0x0000000408047291 */ /* 0x000fe4000f8e08ff */
[----:B------:R-:W-:Y:S02]  /*1240*/  USEL UR8, URZ, 0x8, UP0 ;  /* 0x00000008ff087887 */ /* 0x000fe40008000000 */
[----:B------:R-:W-:-:S03]  /*1250*/  UIADD3 UR5, UPT, UPT, UR5, UR6, UR7 ;  /* 0x0000000605057290 */ /* 0x000fc6000fffe007 */
[----:B------:R-:W-:Y:S01]  /*1260*/  UMOV UR6, 0x3 ;  /* 0x0000000300067882 */ /* 0x000fe20000000000 */
[----:B------:R-:W-:Y:S02]  /*1270*/  UIADD3 UR5, UPT, UPT, UR5, UR8, URZ ;  /* 0x0000000805057290 */ /* 0x000fe4000fffe0ff */
[----:B------:R-:W-:-:S04]  /*1280*/  USHF.L.U32 UR4, UR6, UR4, URZ ;  /* 0x0000000406047299 */ /* 0x000fc800080006ff */
[----:B------:R-:W-:Y:S02]  /*1290*/  IMAD.U32 R4, RZ, RZ, UR5 ;  /* 0x00000005ff047e24 */ /* 0x000fe4000f8e00ff */
[----:B------:R-:W-:Y:S02]  /*12a0*/  IMAD.U32 R3, RZ, RZ, UR4 ;  /* 0x00000004ff037e24 */ /* 0x000fe4000f8e00ff */
.L_x_17:
[----:B------:R-:W-:Y:S05]  /*12b0*/  BRA.U !UP2, `(.L_x_18) ;  /* 0x000000010ad47547 */ /* 0x000fea000b800000 */
[----:B------:R-:W1:Y:S01]  /*12c0*/  LDCU.128 UR12, c[0x0][0xb10] ;  /* 0x00016200ff0c77ac */ /* 0x000e620008000c00 */
[----:B------:R-:W2:Y:S01]  /*12d0*/  LDCU UR6, c[0x0][0x370] ;  /* 0x00006e00ff0677ac */ /* 0x000ea20008000800 */
[----:B------:R-:W3:Y:S01]  /*12e0*/  LDCU UR5, c[0x0][0x374] ;  /* 0x00006e80ff0577ac */ /* 0x000ee20008000800 */
[----:B------:R-:W4:Y:S01]  /*12f0*/  LDCU UR25, c[0x0][0xb0c] ;  /* 0x00016180ff1977ac */ /* 0x000f220008000800 */
[----:B------:R-:W4:Y:S01]  /*1300*/  LDCU UR4, c[0x0][0xb20] ;  /* 0x00016400ff0477ac */ /* 0x000f220008000800 */
[----:B------:R-:W4:Y:S01]  /*1310*/  LDCU.64 UR8, c[0x0][0xb28] ;  /* 0x00016500ff0877ac */ /* 0x000f220008000a00 */
[----:B-1----:R-:W-:Y:S02]  /*1320*/  UISETP.NE.AND UP0, UPT, UR14, 0x1, UPT ;  /* 0x000000010e00788c */ /* 0x002fe4000bf05270 */
[----:B---3--:R-:W-:Y:S02]  /*1330*/  UIMAD.WIDE.U32 UR10, UR5, UR15, URZ ;  /* 0x0000000f050a72a5 */ /* 0x008fe4000f8e00ff */
[----:B--2---:R-:W-:-:S02]  /*1340*/  UIMAD.WIDE.U32 UR18, UR6, UR12, URZ ;  /* 0x0000000c061272a5 */ /* 0x004fc4000f8e00ff */
[----:B----4-:R-:W-:Y:S02]  /*1350*/  UISETP.NE.AND UP1, UPT, UR25, 0x1, UPT ;  /* 0x000000011900788c */ /* 0x010fe4000bf25270 */
[----:B------:R-:W-:Y:S01]  /*1360*/  UISETP.NE.AND UP2, UPT, UR24, 0x1, UPT ;  /* 0x000000011800788c */ /* 0x000fe2000bf45270 */
[----:B------:R-:W-:Y:S02]  /*1370*/  UMOV UR10, UR11 ;  /* 0x0000000b000a7c82 */ /* 0x000fe40008000000 */
[----:B------:R-:W-:Y:S01]  /*1380*/  UMOV UR18, UR19 ;  /* 0x0000001300127c82 */ /* 0x000fe20008000000 */
[----:B------:R-:W-:Y:S02]  /*1390*/  @UP0 USHF.R.U32.HI UR5, URZ, UR4, UR10 ;  /* 0x00000004ff050299 */ /* 0x000fe4000801160a */
[----:B------:R-:W-:Y:S02]  /*13a0*/  UIMAD.WIDE.U32 UR22, UR27, UR15, URZ ;  /* 0x0000000f1b1672a5 */ /* 0x000fe4000f8e00ff */
[----:B------:R-:W-:-:S02]  /*13b0*/  UIMAD.WIDE.U32 UR10, UR5, UR8, URZ ;  /* 0x00000008050a72a5 */ /* 0x000fc4000f8e00ff */
[----:B------:R-:W-:Y:S02]  /*13c0*/  @UP1 USHF.R.U32.HI UR6, URZ, UR13, UR18 ;  /* 0x0000000dff061299 */ /* 0x000fe40008011612 */
[----:B------:R-:W-:Y:S02]  /*13d0*/  UIMAD.WIDE.U32 UR16, UR20, UR12, URZ ;  /* 0x0000000c141072a5 */ /* 0x000fe4000f8e00ff */
[----:B------:R-:W-:Y:S01]  /*13e0*/  UIMAD.WIDE.U32 UR18, UR6, UR8, URZ ;  /* 0x00000008061272a5 */ /* 0x000fe2000f8e00ff */
[----:B------:R-:W-:Y:S01]  /*13f0*/  UMOV UR22, UR23 ;  /* 0x0000001700167c82 */ /* 0x000fe20008000000 */
[----:B------:R-:W-:Y:S01]  /*1400*/  UMOV UR10, UR11 ;  /* 0x0000000b000a7c82 */ /* 0x000fe20008000000 */
[----:B------:R-:W-:Y:S02]  /*1410*/  USHF.R.U32.HI UR22, URZ, UR4, UR22 ;  /* 0x00000004ff167299 */ /* 0x000fe40008011616 */
[----:B------:R-:W-:Y:S02]  /*1420*/  @UP2 USHF.R.U32.HI UR5, URZ, UR9, UR10 ;  /* 0x00000009ff052299 */ /* 0x000fe4000801160a */
[----:B------:R-:W-:Y:S01]  /*1430*/  UMOV UR7, UR19 ;  /* 0x0000001300077c82 */ /* 0x000fe20008000000 */
[----:B------:R-:W-:Y:S01]  /*1440*/  UMOV UR16, UR17 ;  /* 0x0000001100107c82 */ /* 0x000fe20008000000 */
[----:B------:R-:W-:-:S02]  /*1450*/  @UP2 USHF.R.U32.HI UR6, URZ, UR9, UR7 ;  /* 0x00000009ff062299 */ /* 0x000fc40008011607 */
[----:B------:R-:W-:Y:S02]  /*1460*/  USHF.R.U32.HI UR13, URZ, UR13, UR16 ;  /* 0x0000000dff0d7299 */ /* 0x000fe40008011610 */
[----:B------:R-:W-:Y:S02]  /*1470*/  USEL UR4, UR27, UR22, !UP0 ;  /* 0x000000161b047287 */ /* 0x000fe4000c000000 */
[----:B------:R-:W-:Y:S02]  /*1480*/  UIMAD UR7, UR5, UR24, URZ ;  /* 0x00000018050772a4 */ /* 0x000fe4000f8e02ff */
[----:B------:R-:W-:Y:S02]  /*1490*/  USEL UR5, UR20, UR13, !UP1 ;  /* 0x0000000d14057287 */ /* 0x000fe4000c800000 */
[----:B------:R-:W-:Y:S02]  /*14a0*/  UIMAD UR12, UR6, UR24, URZ ;  /* 0x00000018060c72a4 */ /* 0x000fe4000f8e02ff */
[----:B------:R-:W-:-:S02]  /*14b0*/  UISETP.GE.AND UP0, UPT, UR4, UR7, UPT ;  /* 0x000000070400728c */ /* 0x000fc4000bf06270 */
[----:B------:R-:W-:Y:S02]  /*14c0*/  UIMAD.WIDE.U32 UR10, UR4, UR8, URZ ;  /* 0x00000008040a72a5 */ /* 0x000fe4000f8e00ff */
[----:B------:R-:W-:Y:S02]  /*14d0*/  UISETP.GE.OR UP0, UPT, UR5, UR12, UP0 ;  /* 0x0000000c0500728c */ /* 0x000fe40008706670 */
[----:B------:R-:W-:Y:S02]  /*14e0*/  UIMAD.WIDE.U32 UR12, UR5, UR8, URZ ;  /* 0x00000008050c72a5 */ /* 0x000fe4000f8e00ff */
[----:B------:R-:W-:Y:S01]  /*14f0*/  UIADD3 UR10, UPT, UPT, -UR4, URZ, URZ ;  /* 0x000000ff040a7290 */ /* 0x000fe2000fffe1ff */
[----:B------:R-:W-:Y:S01]  /*1500*/  UMOV UR8, UR11 ;  /* 0x0000000b00087c82 */ /* 0x000fe20008000000 */
[----:B------:R-:W-:Y:S02]  /*1510*/  UIADD3 UR11, UPT, UPT, -UR5, URZ, URZ ;  /* 0x000000ff050b7290 */ /* 0x000fe4000fffe1ff */
[----:B------:R-:W-:-:S03]  /*1520*/  USHF.R.U32.HI UR8, URZ, UR9, UR8 ;  /* 0x00000009ff087299 */ /* 0x000fc60008011608 */
[----:B------:R-:W-:Y:S01]  /*1530*/  @!UP0 UMOV UR7, UR13 ;  /* 0x0000000d00078c82 */ /* 0x000fe20008000000 */
[----:B------:R-:W-:Y:S02]  /*1540*/  UIMAD UR27, UR14, UR10, UR27 ;  /* 0x0000000a0e1b72a4 */ /* 0x000fe4000f8e021b */
[----:B------:R-:W-:Y:S02]  /*1550*/  USEL UR8, UR4, UR8, !UP2 ;  /* 0x0000000804087287 */ /* 0x000fe4000d000000 */
[----:B------:R-:W-:Y:S02]  /*1560*/  @!UP0 USHF.R.U32.HI UR7, URZ, UR9, UR7 ;  /* 0x00000009ff078299 */ /* 0x000fe40008011607 */
[----:B------:R-:W-:Y:S02]  /*1570*/  UIADD3 UR9, UPT, UPT, -UR8, URZ, URZ ;  /* 0x000000ff08097290 */ /* 0x000fe4000fffe1ff */
[----:B------:R-:W-:Y:S02]  /*1580*/  @!UP0 USEL UR7, UR5, UR7, !UP2 ;  /* 0x0000000705078287 */ /* 0x000fe4000d000000 */
[----:B------:R-:W-:-:S02]  /*1590*/  UIMAD UR9, UR24, UR9, UR4 ;  /* 0x00000009180972a4 */ /* 0x000fc4000f8e0204 */
[----:B------:R-:W-:Y:S02]  /*15a0*/  @!UP0 UIADD3 UR8, UPT, UPT, UR8, -UR7, URZ ;  /* 0x8000000708088290 */ /* 0x000fe4000fffe0ff */
[----:B------:R-:W-:Y:S02]  /*15b0*/  @!UP0 UIMAD UR6, UR9, UR6, UR7 ;  /* 0x00000006090682a4 */ /* 0x000fe4000f8e0207 */
[----:B------:R-:W-:Y:S02]  /*15c0*/  @!UP0 UIMAD UR4, UR8, UR24, UR5 ;  /* 0x00000018080482a4 */ /* 0x000fe4000f8e0205 */
[----:B------:R-:W-:Y:S02]  /*15d0*/  UIMAD UR20, UR25, UR11, UR20 ;  /* 0x0000000b191472a4 */ /* 0x000fe4000f8e0214 */
[----:B------:R-:W-:Y:S01]  /*15e0*/  UIMAD UR27, UR4, UR14, UR27 ;  /* 0x0000000e041b72a4 */ /* 0x000fe2000f8e021b */
[----:B------:R-:W-:Y:S02]  /*15f0*/  @!UP0 UMOV UR5, UR6 ;  /* 0x0000000600058c82 */ /* 0x000fe40008000000 */
[----:B------:R-:W-:-:S12]  /*1600*/  UIMAD UR20, UR5, UR25, UR20 ;  /* 0x00000019051472a4 */ /* 0x000fd8000f8e0214 */
.L_x_18:
[----:B------:R-:W-:Y:S02]  /*1610*/  UISETP.NE.AND UP1, UPT, UR26, 0x1, UPT ;  /* 0x000000011a00788c */ /* 0x000fe4000bf25270 */
[----:B------:R-:W-:Y:S02]  /*1620*/  ULOP3.LUT UR30, UR30, 0xffff, URZ, 0xc0, !UPT ;  /* 0x0000ffff1e1e7892 */ /* 0x000fe4000f8ec0ff */
[----:B------:R-:W-:Y:S02]  /*1630*/  UISETP.NE.AND UP0, UPT, UR21, 0x2, UPT ;  /* 0x000000021500788c */ /* 0x000fe4000bf05270 */
[----:B------:R-:W-:Y:S02]  /*1640*/  ULOP3.LUT UR31, UR31, 0x400, URZ, 0xc0, !UPT ;  /* 0x000004001f1f7892 */ /* 0x000fe4000f8ec0ff */
[----:B------:R-:W-:Y:S02]  /*1650*/  ULOP3.LUT UR69, UR69, 0x40, URZ, 0xc0, !UPT ;  /* 0x0000004045457892 */ /* 0x000fe4000f8ec0ff */
[----:B------:R-:W-:Y:S01]  /*1660*/  USHF.L.U32 UR30, UR28, UR30, URZ ;  /* 0x0000001e1c1e7299 */ /* 0x000fe200080006ff */
[----:B------:R-:W-:Y:S11]  /*1670*/  BRA.U UP1, `(.L_x_19) ;  /* 0x0000000101447547 */ /* 0x000ff6000b800000 */
[----:B------:R-:W1:Y:S01]  /*1680*/  LDCU.128 UR8, c[0x0][0xb10] ;  /* 0x00016200ff0877ac */ /* 0x000e620008000c00 */
[----:B------:R-:W2:Y:S01]  /*1690*/  LDCU UR12, c[0x0][0xb0c] ;  /* 0x00016180ff0c77ac */ /* 0x000ea20008000800 */
[----:B------:R-:W3:Y:S01]  /*16a0*/  LDCU UR13, c[0x0][0xb20] ;  /* 0x00016400ff0d77ac */ /* 0x000ee20008000800 */
[----:B-1----:R-:W-:Y:S02]  /*16b0*/  UIMAD.WIDE.U32 UR6, UR20, UR8, URZ ;  /* 0x00000008140672a5 */ /* 0x002fe4000f8e00ff */
[----:B------:R-:W-:Y:S02]  /*16c0*/  UIMAD.WIDE.U32 UR4, UR27, UR11, URZ ;  /* 0x0000000b1b0472a5 */ /* 0x000fe4000f8e00ff */
[----:B--2---:R-:W-:Y:S02]  /*16d0*/  UISETP.NE.AND UP2, UPT, UR12, 0x1, UPT ;  /* 0x000000010c00788c */ /* 0x004fe4000bf45270 */
[----:B------:R-:W-:Y:S01]  /*16e0*/  UISETP.NE.AND UP1, UPT, UR10, 0x1, UPT ;  /* 0x000000010a00788c */ /* 0x000fe2000bf25270 */
[----:B------:R-:W-:-:S02]  /*16f0*/  UMOV UR6, UR7 ;  /* 0x0000000700067c82 */ /* 0x000fc40008000000 */
[----:B------:R-:W-:Y:S01]  /*1700*/  UMOV UR4, UR5 ;  /* 0x0000000500047c82 */ /* 0x000fe20008000000 */
[----:B------:R-:W-:Y:S02]  /*1710*/  USHF.R.U32.HI UR6, URZ, UR9, UR6 ;  /* 0x00000009ff067299 */ /* 0x000fe40008011606 */
[----:B---3--:R-:W-:Y:S02]  /*1720*/  USHF.R.U32.HI UR4, URZ, UR13, UR4 ;  /* 0x0000000dff047299 */ /* 0x008fe40008011604 */
[----:B------:R-:W-:Y:S02]  /*1730*/  USEL UR5, UR20, UR6, !UP2 ;  /* 0x0000000614057287 */ /* 0x000fe4000d000000 */
[----:B------:R-:W-:-:S04]  /*1740*/  USEL UR4, UR27, UR4, !UP1 ;  /* 0x000000041b047287 */ /* 0x000fc8000c800000 */
[----:B------:R-:W-:Y:S02]  /*1750*/  UIADD3 UR6, UPT, UPT, UR5, -UR4, URZ ;  /* 0x8000000405067290 */ /* 0x000fe4000fffe0ff */
[----:B------:R-:W-:Y:S02]  /*1760*/  UIADD3 UR4, UPT, UPT, -UR5, UR4, URZ ;  /* 0x0000000405047290 */ /* 0x000fe4000fffe1ff */
[----:B------:R-:W-:Y:S02]  /*1770*/  UIMAD UR27, UR6, UR10, UR27 ;  /* 0x0000000a061b72a4 */ /* 0x000fe4000f8e021b */
[----:B------:R-:W-:-:S12]  /*1780*/  UIMAD UR20, UR4, UR12, UR20 ;  /* 0x0000000c041472a4 */ /* 0x000fd8000f8e0214 */
.L_x_19:
[----:B------:R-:W-:Y:S05]  /*1790*/  BRA.U !UP5, `(.L_x_20) ;  /* 0x000000010d0c7547 */ /* 0x000fea000b800000 */
[----:B------:R-:W-:Y:S01]  /*17a0*/  UCGABAR_WAIT ;  /* 0x0000000000007dc7 */ /* 0x000fe20008000000 */
[----:B------:R-:W-:Y:S01]  /*17b0*/  CCTL.IVALL ;  /* 0x00000000ff00798f */ /* 0x000fe20002000000 */
[----:B------:R-:W-:Y:S05]  /*17c0*/  BRA `(.L_x_21) ;  /* 0x0000000000047947 */ /* 0x000fea0003800000 */
.L_x_20:
[----:B------:R-:W-:Y:S06]  /*17d0*/  BAR.SYNC.DEFER_BLOCKING 0x0 ;  /* 0x0000000000007b1d */ /* 0x000fec0000010000 */
.L_x_21:
[----:B------:R-:W-:Y:S05]  /*17e0*/  BRA.U UP0, `(.L_x_22) ;  /* 0x0000001500f47547 */ /* 0x000fea000b800000 */
[----:B------:R-:W1:Y:S01]  /*17f0*/  LDCU UR6, c[0x0][0x38c] ;  /* 0x00007180ff0677ac */ /* 0x000e620008000800 */
[----:B------:R-:W-:Y:S01]  /*1800*/  PLOP3.LUT P2, PT, PT, PT, UP3, 0x80, 0x8 ;  /* 0x000000000008781c */ /* 0x000fe20003f4f038 */
[----:B------:R-:W-:Y:S01]  /*1810*/  IMAD.MOV.U32 R12, RZ, RZ, 0x1 ;  /* 0x00000001ff0c7424 */ /* 0x000fe200078e00ff */
[----:B------:R-:W-:Y:S02]  /*1820*/  ISETP.NE.AND P3, PT, R5, RZ, P4 ;  /* 0x000000ff0500720c */ /* 0x000fe40002765270 */
[----:B------:R-:W-:Y:S02]  /*1830*/  CS2R R10, SRZ ;  /* 0x00000000000a7805 */ /* 0x000fe4000001ff00 */
[----:B------:R-:W-:Y:S01]  /*1840*/  PLOP3.LUT P2, PT, P2, PT, PT, 0x8, 0x80 ;  /* 0x000000000080781c */ /* 0x000fe2000174e170 */
[----:B------:R-:W-:Y:S01]  /*1850*/  IMAD.MOV.U32 R9, RZ, RZ, RZ ;  /* 0x000000ffff097224 */ /* 0x000fe200078e00ff */
[----:B------:R-:W2:Y:S01]  /*1860*/  LDCU UR63, c[0x0][0x370] ;  /* 0x00006e00ff3f77ac */ /* 0x000ea20008000800 */
[----:B------:R-:W-:Y:S01]  /*1870*/  IMAD.MOV.U32 R8, RZ, RZ, 0x1 ;  /* 0x00000001ff087424 */ /* 0x000fe200078e00ff */
[----:B------:R-:W3:Y:S01]  /*1880*/  LDCU.64 UR54, c[0x0][0x348] ;  /* 0x00006900ff3677ac */ /* 0x000ee20008000a00 */
[----:B------:R-:W-:Y:S01]  /*1890*/  ULEA.HI UR68, UR31, UR69, URZ, 0x1b ;  /* 0x000000451f447291 */ /* 0x000fe2000f8fd8ff */
[----:B------:R-:W4:Y:S01]  /*18a0*/  LDCU UR62, c[0x0][0x374] ;  /* 0x00006e80ff3e77ac */ /* 0x000f220008000800 */
[----:B-1----:R-:W-:-:S02]  /*18b0*/  UIADD3 UR5, UPT, UPT, UR6, 0x7f, URZ ;  /* 0x0000007f06057890 */ /* 0x002fc4000fffe0ff */
[----:B------:R-:W-:Y:S02]  /*18c0*/  UIADD3 UR70, UPT, UPT, UR6, 0xfe, URZ ;  /* 0x000000fe06467890 */ /* 0x000fe4000fffe0ff */
[----:B------:R-:W-:Y:S01]  /*18d0*/  USHF.R.S32.HI UR4, URZ, 0x1f, UR5 ;  /* 0x0000001fff047899 */ /* 0x000fe20008011405 */
[----:B------:R-:W-:-:S03]  /*18e0*/  UMOV UR23, URZ ;  /* 0x000000ff00177c82 */ /* 0x000fc60008000000 */
[----:B------:R-:W-:Y:S02]  /*18f0*/  ULEA.HI UR4, UR4, UR5, URZ, 0x7 ;  /* 0x0000000504047291 */ /* 0x000fe4000f8f38ff */
[----:B------:R-:W-:Y:S02]  /*1900*/  UIADD3 UR5, UPT, UPT, UR6, -0x1, URZ ;  /* 0xffffffff06057890 */ /* 0x000fe4000fffe0ff */
[----:B------:R-:W-:Y:S02]  /*1910*/  USHF.R.S32.HI UR65, URZ, 0x7, UR4 ;  /* 0x00000007ff417899 */ /* 0x000fe40008011404 */
[----:B------:R-:W-:Y:S02]  /*1920*/  UISETP.GE.U32.AND UP1, UPT, UR5, -0xff, UPT ;  /* 0xffffff010500788c */ /* 0x000fe4000bf26070 */
[----:B------:R-:W-:-:S04]  /*1930*/  UISETP.LT.U32.AND UP0, UPT, UR65, 0x3, UPT ;  /* 0x000000034100788c */ /* 0x000fc8000bf01070 */
[----:B------:R-:W-:Y:S02]  /*1940*/  USEL UR64, UR65, 0x3, UP0 ;  /* 0x0000000341407887 */ /* 0x000fe40008000000 */
[----:B------:R-:W-:Y:S02]  /*1950*/  UISETP.NE.AND UP0, UPT, UR21, URZ, UPT ;  /* 0x000000ff1500728c */ /* 0x000fe4000bf05270 */
[----:B------:R-:W-:Y:S02]  /*1960*/  UIADD3 UR4, UPT, UPT, UR64, -0x1, URZ ;  /* 0xffffffff40047890 */ /* 0x000fe4000fffe0ff */
[----:B------:R-:W-:Y:S02]  /*1970*/  @UP1 UIADD3 UR4, UPT, UPT, UR64, URZ, URZ ;  /* 0x000000ff40041290 */ /* 0x000fe4000fffe0ff */
[----:B------:R-:W-:Y:S02]  /*1980*/  USEL UR37, UR46, 0x2, UP0 ;  /* 0x000000022e257887 */ /* 0x000fe40008000000 */
[----:B------:R-:W-:-:S02]  /*1990*/  UIADD3 UR67, UPT, UPT, UR65, -UR64, URZ ;  /* 0x8000004041437290 */ /* 0x000fc4000fffe0ff */
[----:B------:R-:W-:Y:S02]  /*19a0*/  UIADD3 UR38, UPT, UPT, UR4, 0x1, URZ ;  /* 0x0000000104267890 */ /* 0x000fe4000fffe0ff */
[----:B--234-:R-:W-:-:S12]  /*19b0*/  UIADD3 UR66, UPT, UPT, -UR4, URZ, URZ ;  /* 0x000000ff04427290 */ /* 0x01cfd8000fffe1ff */
.L_x_46:
[----:B------:R-:W-:Y:S01]  /*19c0*/  UISETP.NE.AND UP0, UPT, UR61, URZ, UPT ;  /* 0x000000ff3d00728c */ /* 0x000fe2000bf05270 */
[----:B-1----:R-:W1:Y:S08]  /*19d0*/  S2UR UR61, SR_CgaCtaId ;  /* 0x00000000003d79c3 */ /* 0x002e700000008800 */
[----:B---3--:R-:W-:Y:S05]  /*19e0*/  BRA.U UP0, `(.L_x_23) ;  /* 0x0000000100347547 */ /* 0x008fea000b800000 */
[----:B------:R-:W2:Y:S01]  /*19f0*/  S2R R0, SR_CgaCtaId ;  /* 0x0000000000007919 */ /* 0x000ea20000008800 */
[----:B------:R-:W-:Y:S02]  /*1a00*/  MOV R3, 0x400 ;  /* 0x0000040000037802 */ /* 0x000fe40000000f00 */
[----:B------:R-:W-:Y:S02]  /*1a10*/  SHF.L.U32 R2, R8, 0x1f, RZ ;  /* 0x0000001f08027819 */ /* 0x000fe400000006ff */
[----:B--2---:R-:W-:-:S05]  /*1a20*/  LEA R0, R0, R3, 0x18 ;  /* 0x0000000300007211 */ /* 0x004fca00078ec0ff */
[----:B------:R-:W-:-:S04]  /*1a30*/  IMAD R3, R9, 0x8, R0 ;  /* 0x0000000809037824 */ /* 0x000fc800078e0200 */
[----:B------:R-:W2:Y:S02]  /*1a40*/  SYNCS.PHASECHK.TRANS64.TRYWAIT P0, [R3+URZ+0xf0], R2 ;  /* 0x0000f002030075a7 */ /* 0x000ea400080011ff */
[----:B--2---:R-:W-:Y:S05]  /*1a50*/  @!P0 BRA `(.L_x_24) ;  /* 0x0000008000508947 */ /* 0x004fea0003800000 */
.L_x_152:
[----:B------:R-:W-:Y:S01]  /*1a60*/  VIADD R9, R9, 0x1 ;  /* 0x0000000109097836 */ /* 0x000fe20000000000 */
[----:B------:R2:W-:Y:S04]  /*1a70*/  SYNCS.ARRIVE.TRANS64.A1T0 RZ, [R3+URZ+0xe0], RZ ;  /* 0x0000e0ff03ff79a7 */ /* 0x0005e800081000ff */
[----:B------:R-:W-:-:S04]  /*1a80*/  ISETP.NE.AND P0, PT, R9, 0x2, PT ;  /* 0x000000020900780c */ /* 0x000fc80003f05270 */
[----:B------:R-:W-:Y:S02]  /*1a90*/  SEL R9, R9, RZ, P0 ;  /* 0x000000ff09097207 */ /* 0x000fe40000000000 */
[----:B--2---:R-:W-:-:S04]  /*1aa0*/  SEL R3, RZ, 0x1, P0 ;  /* 0x00000001ff037807 */ /* 0x004fc80000000000 */
[----:B------:R-:W-:Y:S02]  /*1ab0*/  LOP3.LUT R8, R8, R3, RZ, 0x3c, !PT ;  /* 0x0000000308087212 */ /* 0x000fe400078e3cff */
.L_x_23:
[----:B------:R-:W-:Y:S01]  /*1ac0*/  UMOV UR22, 0x400 ;  /* 0x0000040000167882 */ /* 0x000fe20000000000 */
[----:B------:R-:W-:Y:S01]  /*1ad0*/  SHF.L.U32 R0, R12, 0x1f, RZ ;  /* 0x0000001f0c007819 */ /* 0x000fe200000006ff */
[----:B-1----:R-:W-:Y:S02]  /*1ae0*/  ULEA UR22, UR61, UR22, 0x18 ;  /* 0x000000163d167291 */ /* 0x002fe4000f8ec0ff */
[----:B------:R-:W-:Y:S02]  /*1af0*/  UISETP.GE.U32.AND UP0, UPT, UR70, 0xff, UPT ;  /* 0x000000ff4600788c */ /* 0x000fe4000bf06070 */
[----:B------:R-:W-:Y:S02]  /*1b00*/  ULEA UR4, UR23, UR22, 0x3 ;  /* 0x0000001617047291 */ /* 0x000fe4000f8e18ff */
[----:B------:R-:W-:Y:S01]  /*1b10*/  ULEA UR27, UR27, UR69, 0x7 ;  /* 0x000000451b1b7291 */ /* 0x000fe2000f8e38ff */
[----:B------:R-:W-:-:S06]  /*1b20*/  UMOV UR21, URZ ;  /* 0x000000ff00157c82 */ /* 0x000fcc0008000000 */
[----:B------:R1:W2:Y:S01]  /*1b30*/  SYNCS.PHASECHK.TRANS64.TRYWAIT P1, [UR4+0x18], R0 ;  /* 0x00001800ff0075a7 */ /* 0x0002a20008021104 */
[----:B------:R-:W-:-:S04]  /*1b40*/  ULEA.HI UR4, UR20, UR20, URZ, 0x1 ;  /* 0x0000001414047291 */ /* 0x000fc8000f8f08ff */
[----:B------:R-:W-:-:S04]  /*1b50*/  USHF.L.U32 UR4, UR4, 0x6, URZ ;  /* 0x0000000604047899 */ /* 0x000fc800080006ff */
[----:B------:R-:W-:-:S04]  /*1b60*/  ULOP3.LUT UR59, UR4, 0xffffff80, URZ, 0xc0, !UPT ;  /* 0xffffff80043b7892 */ /* 0x000fc8000f8ec0ff */
[----:B------:R-:W-:Y:S01]  /*1b70*/  UIADD3 UR59, UPT, UPT, UR68, UR59, URZ ;  /* 0x0000003b443b7290 */ /* 0x000fe2000fffe0ff */
[----:B------:R-:W-:Y:S11]  /*1b80*/  BRA.U !UP0, `(.L_x_25) ;  /* 0x0000000508647547 */ /* 0x000ff6000b800000 */
[----:B------:R-:W-:Y:S01]  /*1b90*/  UMOV UR29, UR66 ;  /* 0x00000042001d7c82 */ /* 0x000fe20008000000 */
[----:B------:R-:W-:Y:S01]  /*1ba0*/  UMOV UR13, UR23 ;  /* 0x00000017000d7c82 */ /* 0x000fe20008000000 */
[----:B------:R-:W-:-:S05]  /*1bb0*/  UMOV UR42, 0x40 ;  /* 0x00000040002a7882 */ /* 0x000fca0000000000 */
.L_x_33:
[----:B------:R-:W-:Y:S01]  /*1bc0*/  ULEA UR6, UR13, UR22, 0x3 ;  /* 0x000000160d067291 */ /* 0x000fe2000f8e18ff */
[----:B--2---:R-:W-:Y:S01]  /*1bd0*/  @P4 MOV R2, 0x20000 ;  /* 0x0002000000024802 */ /* 0x004fe20000000f00 */
[----:B--23--:R-:W-:Y:S10]  /*1be0*/  @P1 BRA `(.L_x_26) ;  /* 0x00000000000c1947 */ /* 0x00cff40003800000 */
[----:B------:R-:W-:-:S04]  /*1bf0*/  SHF.L.U32 R3, R12, 0x1f, RZ ;  /* 0x0000001f0c037819 */ /* 0x000fc800000006ff */
[----:B------:R-:W2:Y:S02]  /*1c00*/  SYNCS.PHASECHK.TRANS64.TRYWAIT P0, [UR6+0x18], R3 ;  /* 0x00001803ff0075a7 */ /* 0x000ea40008001106 */
[----:B--2---:R-:W-:Y:S05]  /*1c10*/  @!P0 BRA `(.L_x_27) ;  /* 0x0000007c00f48947 */ /* 0x004fea0003800000 */
.L_x_26:
[----:B------:R2:W-:Y:S01]  /*1c20*/  @P4 SYNCS.ARRIVE.TRANS64 RZ, [UR6], R2 ;  /* 0x00000002ffff49a7 */ /* 0x0005e20008000006 */
[----:B------:R-:W-:Y:S02]  /*1c30*/  ULOP3.LUT UR4, UR37, 0x2, URZ, 0xfc, !UPT ;  /* 0x0000000225047892 */ /* 0x000fe4000f8efcff */
[----:B------:R-:W-:Y:S02]  /*1c40*/  UIADD3 UR29, UPT, UPT, UR29, 0x1, URZ ;  /* 0x000000011d1d7890 */ /* 0x000fe4000fffe0ff */
[----:B------:R-:W-:Y:S02]  /*1c50*/  UISETP.NE.AND UP0, UPT, UR4, 0x2, UPT ;  /* 0x000000020400788c */ /* 0x000fe4000bf05270 */
[----:B------:R-:W-:-:S07]  /*1c60*/  UISETP.NE.AND UP2, UPT, UR29, 0x1, UPT ;  /* 0x000000011d00788c */ /* 0x000fce000bf45270 */
[----:B------:R-:W-:Y:S05]  /*1c70*/  BRA.U UP0, `(.L_x_28) ;  /* 0x0000000100047547 */ /* 0x000fea000b800000 */
[----:B------:R-:W-:Y:S05]  /*1c80*/  BPT.TRAP 0x1 ;  /* 0x000000040000795c */ /* 0x000fea0000300000 */
.L_x_28:
[----:B------:R-:W-:Y:S04]  /*1c90*/  BSSY.RECONVERGENT B0, `(.L_x_29) ;  /* 0x0000003000007945 */ /* 0x000fe80003800200 */
[----:B------:R-:W-:Y:S05]  /*1ca0*/  @!P3 BRA `(.L_x_30) ;  /* 0x000000000004b947 */ /* 0x000fea0003800000 */
[----:B------:R-:W-:Y:S05]  /*1cb0*/  BPT.TRAP 0x1 ;  /* 0x000000040000795c */ /* 0x000fea0000300000 */
.L_x_30:
[----:B------:R-:W-:Y:S05]  /*1cc0*/  BSYNC.RECONVERGENT B0 ;  /* 0x0000000000007941 */ /* 0x000fea0003800200 */
.L_x_29:
[----:B------:R-:W-:Y:S01]  /*1cd0*/  UIADD3 UR4, UPT, UPT, UR13, 0x1, URZ ;  /* 0x000000010d047890 */ /* 0x000fe2000fffe0ff */
[----:B------:R-:W-:Y:S01]  /*1ce0*/  BSSY.RECONVERGENT B0, `(.L_x_31) ;  /* 0x000003f000007945 */ /* 0x000fe20003800200 */
[----:B------:R-:W-:Y:S02]  /*1cf0*/  ELECT P0, URZ, PT ;  /* 0x0000000000ff782f */ /* 0x000fe40003800000 */
[----:B------:R-:W-:-:S04]  /*1d00*/  UISETP.NE.AND UP0, UPT, UR4, 0x3, UPT ;  /* 0x000000030400788c */ /* 0x000fc8000bf05270 */
[----:B------:R-:W-:Y:S02]  /*1d10*/  USEL UR5, URZ, 0x1, UP0 ;  /* 0x00000001ff057887 */ /* 0x000fe40008000000 */
[----:B------:R-:W-:-:S04]  /*1d20*/  USEL UR23, UR4, URZ, UP0 ;  /* 0x000000ff04177287 */ /* 0x000fc80008000000 */
[----:B------:R-:W-:Y:S01]  /*1d30*/  ULEA UR4, UR23, UR22, 0x3 ;  /* 0x0000001617047291 */ /* 0x000fe2000f8e18ff */
[----:B------:R-:W-:-:S04]  /*1d40*/  LOP3.LUT R12, R12, UR5, RZ, 0x3c, !PT ;  /* 0x000000050c0c7c12 */ /* 0x000fc8000f8e3cff */
[----:B-1----:R-:W-:-:S04]  /*1d50*/  SHF.L.U32 R0, R12, 0x1f, RZ ;  /* 0x0000001f0c007819 */ /* 0x002fc800000006ff */
[----:B------:R1:W3:Y:S01]  /*1d60*/  SYNCS.PHASECHK.TRANS64.TRYWAIT P1, [UR4+0x18], R0 ;  /* 0x00001800ff0075a7 */ /* 0x0002e20008021104 */
[----:B------:R-:W-:Y:S05]  /*1d70*/  @!P0 BRA `(.L_x_32) ;  /* 0x0000000000d48947 */ /* 0x000fea0003800000 */
[----:B------:R-:W-:Y:S02]  /*1d80*/  USHF.L.U32 UR7, UR13, 0xf, URZ ;  /* 0x0000000f0d077899 */ /* 0x000fe400080006ff */
[----:B------:R-:W-:Y:S02]  /*1d90*/  UIADD3 UR4, UP1, UPT, UR54, 0x80, URZ ;  /* 0x0000008036047890 */ /* 0x000fe4000ff3e0ff */
[----:B------:R-:W-:Y:S02]  /*1da0*/  ULEA UR32, UR31, UR7, 0x2 ;  /* 0x000000071f207291 */ /* 0x000fe4000f8e10ff */
[----:B------:R-:W-:Y:S02]  /*1db0*/  UIADD3 UR14, UP0, UPT, UR54, 0x180, URZ ;  /* 0x00000180360e7890 */ /* 0x000fe4000ff1e0ff */
[----:B------:R-:W-:Y:S02]  /*1dc0*/  UIADD3 UR32, UPT, UPT, UR22, UR32, URZ ;  /* 0x0000002016207290 */ /* 0x000fe4000fffe0ff */
[----:B------:R-:W-:-:S02]  /*1dd0*/  UIADD3 UR58, UPT, UPT, UR42, -0x40, URZ ;  /* 0xffffffc02a3a7890 */ /* 0x000fc4000fffe0ff */
[----:B------:R-:W-:Y:S02]  /*1de0*/  ULOP3.LUT UR57, UR6, 0xfefffff8, URZ, 0xc0, !UPT ;  /* 0xfefffff806397892 */ /* 0x000fe4000f8ec0ff */
[----:B------:R-:W-:Y:S02]  /*1df0*/  UIADD3.X UR5, UPT, UPT, URZ, UR55, URZ, UP1, !UPT ;  /* 0x00000037ff057290 */ /* 0x000fe40008ffe4ff */
[----:B------:R-:W-:Y:S02]  /*1e00*/  UIADD3 UR7, UPT, UPT, UR22, UR7, URZ ;  /* 0x0000000716077290 */ /* 0x000fe4000fffe0ff */
[----:B------:R-:W-:Y:S02]  /*1e10*/  UIADD3 UR56, UPT, UPT, UR32, 0x8400, URZ ;  /* 0x0000840020387890 */ /* 0x000fe4000fffe0ff */
[----:B------:R-:W-:Y:S02]  /*1e20*/  UPRMT UR17, URZ, 0x5410, UR30 ;  /* 0x00005410ff117896 */ /* 0x000fe4000800001e */
[----:B------:R-:W-:-:S02]  /*1e30*/  UIADD3 UR50, UPT, UPT, UR42, -0x20, URZ ;  /* 0xffffffe02a327890 */ /* 0x000fc4000fffe0ff */
[----:B------:R-:W-:Y:S02]  /*1e40*/  UIADD3 UR48, UPT, UPT, UR32, 0xa400, URZ ;  /* 0x0000a40020307890 */ /* 0x000fe4000fffe0ff */
[----:B------:R-:W-:Y:S02]  /*1e50*/  UIADD3 UR40, UPT, UPT, UR32, 0xc400, URZ ;  /* 0x0000c40020287890 */ /* 0x000fe4000fffe0ff */
[----:B------:R-:W-:Y:S02]  /*1e60*/  UIADD3 UR34, UPT, UPT, UR42, 0x20, URZ ;  /* 0x000000202a227890 */ /* 0x000fe4000fffe0ff */
[----:B------:R-:W-:Y:S02]  /*1e70*/  UIADD3 UR32, UPT, UPT, UR32, 0xe400, URZ ;  /* 0x0000e40020207890 */ /* 0x000fe4000fffe0ff */
[----:B------:R-:W-:Y:S02]  /*1e80*/  UIADD3.X UR15, UPT, UPT, URZ, UR55, URZ, UP0, !UPT ;  /* 0x00000037ff0f7290 */ /* 0x000fe400087fe4ff */
[----:B------:R-:W-:-:S02]  /*1e90*/  UIADD3 UR24, UPT, UPT, UR7, 0x20400, URZ ;  /* 0x0002040007187890 */ /* 0x000fc4000fffe0ff */
[----:B------:R-:W-:Y:S01]  /*1ea0*/  UIADD3 UR8, UPT, UPT, UR7, 0x22400, URZ ;  /* 0x0002240007087890 */ /* 0x000fe2000fffe0ff */
[----:B------:R-:W-:Y:S01]  /*1eb0*/  UMOV UR46, 0x0 ;  /* 0x00000000002e7882 */ /* 0x000fe20000000000 */
[----:B------:R-:W-:Y:S01]  /*1ec0*/  UMOV UR47, 0x10000000 ;  /* 0x10000000002f7882 */ /* 0x000fe20000000000 */
[----:B------:R-:W-:Y:S01]  /*1ed0*/  UMOV UR51, UR59 ;  /* 0x0000003b00337c82 */ /* 0x000fe20008000000 */
[----:B------:R-:W-:Y:S01]  /*1ee0*/  UMOV UR52, UR60 ;  /* 0x0000003c00347c82 */ /* 0x000fe20008000000 */
[----:B------:R-:W-:Y:S01]  /*1ef0*/  UMOV UR49, UR57 ;  /* 0x0000003900317c82 */ /* 0x000fe20008000000 */
[----:B------:R-:W-:Y:S01]  /*1f00*/  UMOV UR43, UR59 ;  /* 0x0000003b002b7c82 */ /* 0x000fe20008000000 */
[----:B------:R-:W-:Y:S01]  /*1f10*/  UMOV UR44, UR60 ;  /* 0x0000003c002c7c82 */ /* 0x000fe20008000000 */
[----:B------:R-:W-:Y:S01]  /*1f20*/  UMOV UR41, UR57 ;  /* 0x0000003900297c82 */ /* 0x000fe20008000000 */
[----:B------:R-:W-:Y:S01]  /*1f30*/  UTMALDG.3D.MULTICAST.2CTA [UR56], [UR4], UR17, desc[UR46] ;  /* 0x00002e38040073b4 */ /* 0x000fe20008211811 */
[----:B------:R-:W-:Y:S01]  /*1f40*/  UMOV UR35, UR59 ;  /* 0x0000003b00237c82 */ /* 0x000fe20008000000 */
        /* <DEDUP_REMOVED lines=10> */
[----:B------:R-:W-:Y:S01]  /*1ff0*/  UIADD3 UR16, UPT, UPT, UR7, 0x24400, URZ ;  /* 0x0002440007107890 */ /* 0x000fe2000fffe0ff */
[----:B------:R-:W-:Y:S01]  /*2000*/  UMOV UR18, UR42 ;  /* 0x0000002a00127c82 */ /* 0x000fe20008000000 */
[----:B------:R-:W-:Y:S01]  /*2010*/  UMOV UR19, UR27 ;  /* 0x0000001b00137c82 */ /* 0x000fe20008000000 */
[----:B------:R-:W-:Y:S01]  /*2020*/  UTMALDG.3D.MULTICAST.2CTA [UR40], [UR4], UR17, desc[UR46] ;  /* 0x00002e28040073b4 */ /* 0x000fe20008211811 */
[----:B------:R-:W-:Y:S01]  /*2030*/  UMOV UR20, UR60 ;  /* 0x0000003c00147c82 */ /* 0x000fe20008000000 */
[----:B------:R4:W-:Y:S01]  /*2040*/  UTMALDG.3D.MULTICAST.2CTA [UR32], [UR4], UR17, desc[UR46] ;  /* 0x00002e20040073b4 */ /* 0x0009e20008211811 */
[----:B------:R-:W-:Y:S01]  /*2050*/  UTMALDG.3D.2CTA [UR24], [UR14], desc[UR46] ;  /* 0x00002e180e0075b4 */ /* 0x000fe20008211000 */
[----:B------:R2:W-:Y:S01]  /*2060*/  UTMALDG.3D.2CTA [UR8], [UR14], desc[UR46] ;  /* 0x00002e080e0075b4 */ /* 0x0005e20008211000 */
[----:B----4-:R-:W-:-:S02]  /*2070*/  UMOV UR17, UR57 ;  /* 0x0000003900117c82 */ /* 0x010fc40008000000 */
[----:B------:R4:W-:Y:S01]  /*2080*/  UTMALDG.3D.2CTA [UR16], [UR14], desc[UR46] ;  /* 0x00002e100e0075b4 */ /* 0x0009e20008211000 */
[----:B--2---:R-:W-:Y:S01]  /*2090*/  UIADD3 UR8, UPT, UPT, UR7, 0x26400, URZ ;  /* 0x0002640007087890 */ /* 0x004fe2000fffe0ff */
[----:B------:R-:W-:-:S08]  /*20a0*/  UMOV UR10, UR34 ;  /* 0x00000022000a7c82 */ /* 0x000fd00008000000 */
[----:B------:R4:W-:Y:S02]  /*20b0*/  UTMALDG.3D.2CTA [UR8], [UR14], desc[UR46] ;  /* 0x00002e080e0075b4 */ /* 0x0009e40008211000 */
[----:B----4-:R-:W-:Y:S01]  /*20c0*/  NOP ;  /* 0x0000000000007918 */ /* 0x010fe20000000000 */
.L_x_32:
[----:B------:R-:W-:Y:S05]  /*20d0*/  BSYNC.RECONVERGENT B0 ;  /* 0x0000000000007941 */ /* 0x000fea0003800200 */
.L_x_31:
[----:B------:R-:W-:Y:S01]  /*20e0*/  UIADD3 UR42, UPT, UPT, UR42, 0x80, URZ ;  /* 0x000000802a2a7890 */ /* 0x000fe2000fffe0ff */
[----:B------:R-:W-:Y:S01]  /*20f0*/  UMOV UR13, UR23 ;  /* 0x00000017000d7c82 */ /* 0x000fe20008000000 */
[----:B------:R-:W-:Y:S01]  /*2100*/  UMOV UR21, UR38 ;  /* 0x0000002600157c82 */ /* 0x000fe20008000000 */
[----:B------:R-:W-:Y:S09]  /*2110*/  BRA.U UP2, `(.L_x_33) ;  /* 0xfffffff902a87547 */ /* 0x000ff2000b83ffff */
.L_x_25:
[----:B------:R-:W-:Y:S01]  /*2120*/  ULEA UR4, UR23, UR22, 0x3 ;  /* 0x0000001617047291 */ /* 0x000fe2000f8e18ff */
[----:B-1----:R-:W-:Y:S01]  /*2130*/  SHF.L.U32 R0, R12, 0x1f, RZ ;  /* 0x0000001f0c007819 */ /* 0x002fe200000006ff */
[----:B------:R-:W-:Y:S01]  /*2140*/  @!P2 SYNCS.ARRIVE.TRANS64.A1T0 RZ, [UR22+0x78], RZ ;  /* 0x000078ffffffa9a7 */ /* 0x000fe20008100016 */
[----:B------:R-:W-:-:S06]  /*2150*/  UISETP.GT.AND UP0, UPT, UR65, UR64, UPT ;  /* 0x000000404100728c */ /* 0x000fcc000bf04270 */
[----:B--23--:R1:W2:Y:S03]  /*2160*/  SYNCS.PHASECHK.TRANS64.TRYWAIT P1, [UR4+0x18], R0 ;  /* 0x00001800ff0075a7 */ /* 0x00c2a60008021104 */
[----:B------:R-:W-:Y:S05]  /*2170*/  BRA.U !UP0, `(.L_x_34) ;  /* 0x00000005085c7547 */ /* 0x000fea000b800000 */
[----:B------:R-:W-:Y:S01]  /*2180*/  UIADD3 UR29, UPT, UPT, UR67, UR21, URZ ;  /* 0x00000015431d7290 */ /* 0x000fe2000fffe0ff */
[----:B------:R-:W-:-:S11]  /*2190*/  UMOV UR13, UR23 ;  /* 0x00000017000d7c82 */ /* 0x000fd60008000000 */
.L_x_42:
[----:B------:R-:W-:Y:S01]  /*21a0*/  ULEA UR6, UR13, UR22, 0x3 ;  /* 0x000000160d067291 */ /* 0x000fe2000f8e18ff */
[----:B--2---:R-:W-:Y:S01]  /*21b0*/  @P4 MOV R2, 0x20000 ;  /* 0x0002000000024802 */ /* 0x004fe20000000f00 */
[----:B--23--:R-:W-:Y:S10]  /*21c0*/  @P1 BRA `(.L_x_35) ;  /* 0x00000000000c1947 */ /* 0x00cff40003800000 */
[----:B------:R-:W-:-:S04]  /*21d0*/  SHF.L.U32 R3, R12, 0x1f, RZ ;  /* 0x0000001f0c037819 */ /* 0x000fc800000006ff */
[----:B------:R-:W2:Y:S02]  /*21e0*/  SYNCS.PHASECHK.TRANS64.TRYWAIT P0, [UR6+0x18], R3 ;  /* 0x00001803ff0075a7 */ /* 0x000ea40008001106 */
[----:B--2---:R-:W-:Y:S05]  /*21f0*/  @!P0 BRA `(.L_x_36) ;  /* 0x0000007800948947 */ /* 0x004fea0003800000 */
.L_x_35:
[----:B------:R2:W-:Y:S01]  /*2200*/  @P4 SYNCS.ARRIVE.TRANS64 RZ, [UR6], R2 ;  /* 0x00000002ffff49a7 */ /* 0x0005e20008000006 */
[----:B------:R-:W-:-:S04]  /*2210*/  ULOP3.LUT UR4, UR37, 0x2, URZ, 0xfc, !UPT ;  /* 0x0000000225047892 */ /* 0x000fc8000f8efcff */
[----:B------:R-:W-:-:S09]  /*2220*/  UISETP.NE.AND UP0, UPT, UR4, 0x2, UPT ;  /* 0x000000020400788c */ /* 0x000fd2000bf05270 */
[----:B------:R-:W-:Y:S05]  /*2230*/  BRA.U UP0, `(.L_x_37) ;  /* 0x0000000100047547 */ /* 0x000fea000b800000 */
[----:B------:R-:W-:Y:S05]  /*2240*/  BPT.TRAP 0x1 ;  /* 0x000000040000795c */ /* 0x000fea0000300000 */
.L_x_37:
[----:B------:R-:W-:Y:S04]  /*2250*/  BSSY.RECONVERGENT B0, `(.L_x_38) ;  /* 0x0000003000007945 */ /* 0x000fe80003800200 */
[----:B------:R-:W-:Y:S05]  /*2260*/  @!P3 BRA `(.L_x_39) ;  /* 0x000000000004b947 */ /* 0x000fea0003800000 */
[----:B------:R-:W-:Y:S05]  /*2270*/  BPT.TRAP 0x1 ;  /* 0x000000040000795c */ /* 0x000fea0000300000 */
.L_x_39:
[----:B------:R-:W-:Y:S05]  /*2280*/  BSYNC.RECONVERGENT B0 ;  /* 0x0000000000007941 */ /* 0x000fea0003800200 */
.L_x_38:
        /* <DEDUP_REMOVED lines=14> */
[----:B------:R-:W-:Y:S02]  /*2370*/  USHF.L.U32 UR58, UR21, 0x7, URZ ;  /* 0x00000007153a7899 */ /* 0x000fe400080006ff */
[----:B------:R-:W-:Y:S02]  /*2380*/  UIADD3 UR32, UPT, UPT, UR22, UR32, URZ ;  /* 0x0000002016207290 */ /* 0x000fe4000fffe0ff */
[----:B------:R-:W-:-:S02]  /*2390*/  UIADD3 UR14, UP0, UPT, UR54, 0x180, URZ ;  /* 0x00000180360e7890 */ /* 0x000fc4000ff1e0ff */
[----:B------:R-:W-:Y:S02]  /*23a0*/  ULOP3.LUT UR57, UR6, 0xfefffff8, URZ, 0xc0, !UPT ;  /* 0xfefffff806397892 */ /* 0x000fe4000f8ec0ff */
[----:B------:R-:W-:Y:S02]  /*23b0*/  UIADD3.X UR5, UPT, UPT, URZ, UR55, URZ, UP1, !UPT ;  /* 0x00000037ff057290 */ /* 0x000fe40008ffe4ff */
[----:B------:R-:W-:Y:S02]  /*23c0*/  UIADD3 UR7, UPT, UPT, UR22, UR7, URZ ;  /* 0x0000000716077290 */ /* 0x000fe4000fffe0ff */
[----:B------:R-:W-:Y:S02]  /*23d0*/  UIADD3 UR56, UPT, UPT, UR32, 0x8400, URZ ;  /* 0x0000840020387890 */ /* 0x000fe4000fffe0ff */
[----:B------:R-:W-:Y:S02]  /*23e0*/  UPRMT UR16, URZ, 0x5410, UR30 ;  /* 0x00005410ff107896 */ /* 0x000fe4000800001e */
[----:B------:R-:W-:-:S02]  /*23f0*/  UIADD3 UR50, UPT, UPT, UR58, 0x20, URZ ;  /* 0x000000203a327890 */ /* 0x000fc4000fffe0ff */
[----:B------:R-:W-:Y:S02]  /*2400*/  UIADD3 UR48, UPT, UPT, UR32, 0xa400, URZ ;  /* 0x0000a40020307890 */ /* 0x000fe4000fffe0ff */
[----:B------:R-:W-:Y:S02]  /*2410*/  UIADD3 UR42, UPT, UPT, UR58, 0x40, URZ ;  /* 0x000000403a2a7890 */ /* 0x000fe4000fffe0ff */
[----:B------:R-:W-:Y:S02]  /*2420*/  UIADD3 UR40, UPT, UPT, UR32, 0xc400, URZ ;  /* 0x0000c40020287890 */ /* 0x000fe4000fffe0ff */
[----:B------:R-:W-:Y:S02]  /*2430*/  UIADD3 UR34, UPT, UPT, UR58, 0x60, URZ ;  /* 0x000000603a227890 */ /* 0x000fe4000fffe0ff */
[----:B------:R-:W-:Y:S02]  /*2440*/  UIADD3 UR32, UPT, UPT, UR32, 0xe400, URZ ;  /* 0x0000e40020207890 */ /* 0x000fe4000fffe0ff */
[----:B------:R-:W-:-:S02]  /*2450*/  UIADD3.X UR15, UPT, UPT, URZ, UR55, URZ, UP0, !UPT ;  /* 0x00000037ff0f7290 */ /* 0x000fc400087fe4ff */
[----:B------:R-:W-:Y:S02]  /*2460*/  UIADD3 UR24, UPT, UPT, UR7, 0x20400, URZ ;  /* 0x0002040007187890 */ /* 0x000fe4000fffe0ff */
        /* <DEDUP_REMOVED lines=26> */
[----:B------:R4:W-:Y:S01]  /*2610*/  UTMALDG.3D.MULTICAST.2CTA [UR32], [UR4], UR16, desc[UR46] ;  /* 0x00002e20040073b4 */ /* 0x0009e20008211810 */
[----:B------:R-:W-:Y:S01]  /*2620*/  UTMALDG.3D.2CTA [UR24], [UR14], desc[UR46] ;  /* 0x00002e180e0075b4 */ /* 0x000fe20008211000 */
[----:B------:R2:W-:Y:S01]  /*2630*/  UTMALDG.3D.2CTA [UR8], [UR14], desc[UR46] ;  /* 0x00002e080e0075b4 */ /* 0x0005e20008211000 */
[----:B----4-:R-:W-:-:S09]  /*2640*/  UIADD3 UR16, UPT, UPT, UR7, 0x24400, URZ ;  /* 0x0002440007107890 */ /* 0x010fd2000fffe0ff */
[----:B------:R4:W-:Y:S01]  /*2650*/  UTMALDG.3D.2CTA [UR16], [UR14], desc[UR46] ;  /* 0x00002e100e0075b4 */ /* 0x0009e20008211000 */
[----:B--2---:R-:W-:Y:S01]  /*2660*/  UIADD3 UR8, UPT, UPT, UR7, 0x26400, URZ ;  /* 0x0002640007087890 */ /* 0x004fe2000fffe0ff */
[----:B------:R-:W-:-:S08]  /*2670*/  UMOV UR10, UR34 ;  /* 0x00000022000a7c82 */ /* 0x000fd00008000000 */
[----:B------:R4:W-:Y:S02]  /*2680*/  UTMALDG.3D.2CTA [UR8], [UR14], desc[UR46] ;  /* 0x00002e080e0075b4 */ /* 0x0009e40008211000 */
[----:B----4-:R-:W-:Y:S01]  /*2690*/  NOP ;  /* 0x0000000000007918 */ /* 0x010fe20000000000 */
.L_x_41:
[----:B------:R-:W-:Y:S05]  /*26a0*/  BSYNC.RECONVERGENT B0 ;  /* 0x0000000000007941 */ /* 0x000fea0003800200 */
.L_x_40:
[----:B------:R-:W-:Y:S01]  /*26b0*/  UIADD3 UR21, UPT, UPT, UR21, 0x1, URZ ;  /* 0x0000000115157890 */ /* 0x000fe2000fffe0ff */
[----:B------:R-:W-:-:S03]  /*26c0*/  UMOV UR13, UR23 ;  /* 0x00000017000d7c82 */ /* 0x000fc60008000000 */
[----:B------:R-:W-:-:S09]  /*26d0*/  UISETP.NE.AND UP0, UPT, UR21, UR29, UPT ;  /* 0x0000001d1500728c */ /* 0x000fd2000bf05270 */
[----:B------:R-:W-:Y:S05]  /*26e0*/  BRA.U UP0, `(.L_x_42) ;  /* 0xfffffff900ac7547 */ /* 0x000fea000b83ffff */
.L_x_34:
[C---:B------:R-:W-:Y:S01]  /*26f0*/  LEA R3, R11.reuse, UR22, 0x3 ;  /* 0x000000160b037c11 */ /* 0x040fe2000f8e18ff */
[----:B------:R-:W-:Y:S01]  /*2700*/  NOP ;  /* 0x0000000000007918 */ /* 0x000fe20000000000 */
[----:B-1----:R-:W-:Y:S02]  /*2710*/  SHF.L.U32 R0, R10, 0x1f, RZ ;  /* 0x0000001f0a007819 */ /* 0x002fe400000006ff */
[----:B------:R-:W-:Y:S02]  /*2720*/  LEA R5, R11, UR22, 0x4 ;  /* 0x000000160b057c11 */ /* 0x000fe4000f8e20ff */
[----:B------:R-:W1:Y:S02]  /*2730*/  SYNCS.PHASECHK.TRANS64.TRYWAIT P0, [R3+URZ+0x80], R0 ;  /* 0x00008000030075a7 */ /* 0x000e6400080011ff */
[----:B-1----:R-:W-:Y:S05]  /*2740*/  @!P0 BRA `(.L_x_43) ;  /* 0x0000007400588947 */ /* 0x002fea0003800000 */
.L_x_155:
[----:B------:R-:W4:Y:S01]  /*2750*/  LDS.128 R4, [R5+0x110] ;  /* 0x0001100005047984 */ /* 0x000f220000000c00 */
[----:B------:R-:W-:Y:S01]  /*2760*/  UISETP.GE.AND UP0, UPT, UR39, 0x1, UPT ;  /* 0x000000012700788c */ /* 0x000fe2000bf06270 */
[----:B------:R-:W-:Y:S01]  /*2770*/  @!PT LDS RZ, [RZ] ;  /* 0x00000000fffff984 */ /* 0x000fe20000000800 */
[----:B------:R-:W-:Y:S01]  /*2780*/  @!PT LDS RZ, [RZ] ;  /* 0x00000000fffff984 */ /* 0x000fe20000000800 */
[----:B------:R-:W-:Y:S01]  /*2790*/  @!PT LDS RZ, [RZ] ;  /* 0x00000000fffff984 */ /* 0x000fe20000000800 */
[----:B------:R-:W-:Y:S01]  /*27a0*/  @!PT LDS RZ, [RZ] ;  /* 0x00000000fffff984 */ /* 0x000fe20000000800 */
[----:B------:R1:W-:Y:S06]  /*27b0*/  MEMBAR.ALL.CTA ;  /* 0x0000000000007992 */ /* 0x0003ec0000008000 */
[----:B-1----:R-:W1:Y:S01]  /*27c0*/  FENCE.VIEW.ASYNC.S ;  /* 0x00000000000073c6 */ /* 0x002e620000000000 */
[----:B----4-:R-:W-:-:S13]  /*27d0*/  LOP3.LUT P0, RZ, R6, 0x1, RZ, 0xc0, !PT ;  /* 0x0000000106ff7812 */ /* 0x010fda000780c0ff */
[----:B-1----:R-:W-:Y:S01]  /*27e0*/  VOTEU.ANY UP1, P0 ;  /* 0x0000000000ff7886 */ /* 0x002fe20000020100 */
[----:B------:R-:W-:-:S13]  /*27f0*/  PLOP3.LUT P0, PT, PT, PT, UP1, 0x80, 0x8 ;  /* 0x000000000008781c */ /* 0x000fda0003f0f018 */
[----:B------:R-:W-:Y:S02]  /*2800*/  @P0 LOP3.LUT R0, R5, 0xffff, RZ, 0xc0, !PT ;  /* 0x0000ffff05000812 */ /* 0x000fe400078ec0ff */
[----:B--2---:R-:W-:Y:S02]  /*2810*/  @P0 MOV R2, R4 ;  /* 0x0000000400020202 */ /* 0x004fe40000000f00 */
[----:B------:R-:W-:Y:S01]  /*2820*/  @P0 R2UR UR5, R0 ;  /* 0x00000000000502ca */ /* 0x000fe200000e0000 */
[----:B------:R-:W-:Y:S01]  /*2830*/  VIADD R0, R3, 0x90 ;  /* 0x0000009003007836 */ /* 0x000fe20000000000 */
[----:B------:R-:W-:Y:S02]  /*2840*/  @P0 SHF.R.U32.HI R4, RZ, 0x10, R5 ;  /* 0x00000010ff040819 */ /* 0x000fe40000011605 */
[----:B------:R-:W-:Y:S02]  /*2850*/  @P0 R2UR UR6, R2 ;  /* 0x00000000020602ca */ /* 0x000fe400000e0000 */
[----:B------:R-:W-:-:S02]  /*2860*/  PRMT R0, RZ, 0x654, R0 ;  /* 0x00000654ff007816 */ /* 0x000fc40000000000 */
[----:B------:R-:W-:Y:S02]  /*2870*/  @P0 R2UR UR4, R4 ;  /* 0x00000000040402ca */ /* 0x000fe400000e0000 */
[----:B------:R1:W-:Y:S03]  /*2880*/  SYNCS.ARRIVE.TRANS64.RED.A1T0 RZ, [R0+URZ], RZ ;  /* 0x000000ff00ff79a7 */ /* 0x0003e600081004ff */
[----:B------:R-:W-:-:S04]  /*2890*/  @UP1 UMOV UR45, UR5 ;  /* 0x00000005002d1c82 */ /* 0x000fc80008000000 */
[----:B------:R-:W-:-:S04]  /*28a0*/  @UP1 UMOV UR53, UR6 ;  /* 0x0000000600351c82 */ /* 0x000fc80008000000 */
[----:B------:R-:W-:Y:S01]  /*28b0*/  @UP1 UMOV UR60, UR4 ;  /* 0x00000004003c1c82 */ /* 0x000fe20008000000 */
[----:B------:R-:W-:Y:S05]  /*28c0*/  BRA.U !UP0, `(.L_x_44) ;  /* 0x0000000108d47547 */ /* 0x000fea000b800000 */
[----:B------:R-:W2:Y:S01]  /*28d0*/  LDCU.128 UR12, c[0x0][0xb10] ;  /* 0x00016200ff0c77ac */ /* 0x000ea20008000c00 */
[----:B------:R-:W4:Y:S01]  /*28e0*/  LDCU UR21, c[0x0][0xb20] ;  /* 0x00016400ff1577ac */ /* 0x000f220008000800 */
[----:B------:R-:W3:Y:S01]  /*28f0*/  LDCU UR20, c[0x0][0xb0c] ;  /* 0x00016180ff1477ac */ /* 0x000ee20008000800 */
[----:B------:R-:W1:Y:S01]  /*2900*/  LDCU.64 UR8, c[0x0][0xb28] ;  /* 0x00016500ff0877ac */ /* 0x000e620008000a00 */
[----:B------:R-:W-:Y:S02]  /*2910*/  UISETP.NE.AND UP3, UPT, UR39, 0x1, UPT ;  /* 0x000000012700788c */ /* 0x000fe4000bf65270 */
[----:B--2---:R-:W-:Y:S02]  /*2920*/  UIMAD.WIDE.U32 UR6, UR62, UR15, URZ ;  /* 0x0000000f3e0672a5 */ /* 0x004fe4000f8e00ff */
[----:B------:R-:W-:Y:S02]  /*2930*/  UIMAD.WIDE.U32 UR4, UR63, UR12, URZ ;  /* 0x0000000c3f0472a5 */ /* 0x000fe4000f8e00ff */
[----:B------:R-:W-:-:S02]  /*2940*/  UISETP.NE.AND UP0, UPT, UR14, 0x1, UPT ;  /* 0x000000010e00788c */ /* 0x000fc4000bf05270 */
[----:B------:R-:W-:Y:S01]  /*2950*/  UIMAD.WIDE.U32 UR18, UR45, UR15, URZ ;  /* 0x0000000f2d1272a5 */ /* 0x000fe2000f8e00ff */
[----:B------:R-:W-:Y:S02]  /*2960*/  UMOV UR6, UR7 ;  /* 0x0000000700067c82 */ /* 0x000fe40008000000 */
[----:B------:R-:W-:Y:S01]  /*2970*/  UMOV UR4, UR5 ;  /* 0x0000000500047c82 */ /* 0x000fe20008000000 */
[----:B----4-:R-:W-:Y:S02]  /*2980*/  USHF.R.U32.HI UR6, URZ, UR21, UR6 ;  /* 0x00000015ff067299 */ /* 0x010fe40008011606 */
[----:B---3--:R-:W-:Y:S02]  /*2990*/  UISETP.NE.AND UP2, UPT, UR20, 0x1, UPT ;  /* 0x000000011400788c */ /* 0x008fe4000bf45270 */
[----:B------:R-:W-:Y:S02]  /*29a0*/  USHF.R.U32.HI UR4, URZ, UR13, UR4 ;  /* 0x0000000dff047299 */ /* 0x000fe40008011604 */
[----:B------:R-:W-:-:S02]  /*29b0*/  USEL UR5, UR62, UR6, !UP0 ;  /* 0x000000063e057287 */ /* 0x000fc4000c000000 */
[----:B------:R-:W-:Y:S02]  /*29c0*/  USEL UR6, UR63, UR4, !UP2 ;  /* 0x000000043f067287 */ /* 0x000fe4000d000000 */
[----:B-1----:R-:W-:Y:S01]  /*29d0*/  UIMAD.WIDE.U32 UR10, UR5, UR8, URZ ;  /* 0x00000008050a72a5 */ /* 0x002fe2000f8e00ff */
[----:B------:R-:W-:Y:S01]  /*29e0*/  UMOV UR4, UR19 ;  /* 0x0000001300047c82 */ /* 0x000fe20008000000 */
[----:B------:R-:W-:Y:S02]  /*29f0*/  UIMAD.WIDE.U32 UR16, UR53, UR12, URZ ;  /* 0x0000000c351072a5 */ /* 0x000fe4000f8e00ff */
[----:B------:R-:W-:-:S03]  /*2a00*/  UIMAD.WIDE.U32 UR18, UR6, UR8, URZ ;  /* 0x00000008061272a5 */ /* 0x000fc6000f8e00ff */
[----:B------:R-:W-:Y:S01]  /*2a10*/  UMOV UR10, UR11 ;  /* 0x0000000b000a7c82 */ /* 0x000fe20008000000 */
[----:B------:R-:W-:Y:S02]  /*2a20*/  USHF.R.U32.HI UR4, URZ, UR21, UR4 ;  /* 0x00000015ff047299 */ /* 0x000fe40008011604 */
[----:B------:R-:W-:Y:S01]  /*2a30*/  @UP3 USHF.R.U32.HI UR5, URZ, UR9, UR10 ;  /* 0x00000009ff053299 */ /* 0x000fe2000801160a */
[----:B------:R-:W-:Y:S01]  /*2a40*/  UMOV UR16, UR17 ;  /* 0x0000001100107c82 */ /* 0x000fe20008000000 */
[----:B------:R-:W-:Y:S01]  /*2a50*/  UMOV UR18, UR19 ;  /* 0x0000001300127c82 */ /* 0x000fe20008000000 */
[----:B------:R-:W-:Y:S02]  /*2a60*/  USHF.R.U32.HI UR13, URZ, UR13, UR16 ;  /* 0x0000000dff0d7299 */ /* 0x000fe40008011610 */
[----:B------:R-:W-:Y:S02]  /*2a70*/  USEL UR4, UR45, UR4, !UP0 ;  /* 0x000000042d047287 */ /* 0x000fe4000c000000 */
[----:B------:R-:W-:-:S02]  /*2a80*/  @UP3 USHF.R.U32.HI UR6, URZ, UR9, UR18 ;  /* 0x00000009ff063299 */ /* 0x000fc40008011612 */
[----:B------:R-:W-:Y:S02]  /*2a90*/  UIMAD UR7, UR39, UR5, URZ ;  /* 0x00000005270772a4 */ /* 0x000fe4000f8e02ff */
[----:B------:R-:W-:Y:S02]  /*2aa0*/  USEL UR5, UR53, UR13, !UP2 ;  /* 0x0000000d35057287 */ /* 0x000fe4000d000000 */
[----:B------:R-:W-:Y:S02]  /*2ab0*/  UIMAD UR10, UR39, UR6, URZ ;  /* 0x00000006270a72a4 */ /* 0x000fe4000f8e02ff */
[----:B------:R-:W-:Y:S02]  /*2ac0*/  UISETP.GE.AND UP0, UPT, UR4, UR7, UPT ;  /* 0x000000070400728c */ /* 0x000fe4000bf06270 */
[----:B------:R-:W-:Y:S02]  /*2ad0*/  UIMAD.WIDE.U32 UR12, UR4, UR8, URZ ;  /* 0x00000008040c72a5 */ /* 0x000fe4000f8e00ff */
[----:B------:R-:W-:-:S02]  /*2ae0*/  UISETP.GE.OR UP0, UPT, UR5, UR10, UP0 ;  /* 0x0000000a0500728c */ /* 0x000fc40008706670 */
        /* <DEDUP_REMOVED lines=19> */
.L_x_44:
[----:B------:R-:W2:Y:S02]  /*2c20*/  LDCU UR4, c[0x0][0xb30] ;  /* 0x00016600ff0477ac */ /* 0x000ea40008000800 */
[----:B--2---:R-:W-:-:S09]  /*2c30*/  UISETP.NE.AND UP0, UPT, UR4, 0x1, UPT ;  /* 0x000000010400788c */ /* 0x004fd2000bf05270 */
[----:B------:R-:W-:Y:S05]  /*2c40*/  BRA.U UP0, `(.L_x_45) ;  /* 0x0000000100447547 */ /* 0x000fea000b800000 */
[----:B------:R-:W2:Y:S01]  /*2c50*/  LDCU.128 UR8, c[0x0][0xb10] ;  /* 0x00016200ff0877ac */ /* 0x000ea20008000c00 */
[----:B------:R-:W4:Y:S01]  /*2c60*/  LDCU UR12, c[0x0][0xb0c] ;  /* 0x00016180ff0c77ac */ /* 0x000f220008000800 */
[----:B------:R-:W1:Y:S01]  /*2c70*/  LDCU UR13, c[0x0][0xb20] ;  /* 0x00016400ff0d77ac */ /* 0x000e620008000800 */
[----:B--2---:R-:W-:Y:S02]  /*2c80*/  UIMAD.WIDE.U32 UR6, UR53, UR8, URZ ;  /* 0x00000008350672a5 */ /* 0x004fe4000f8e00ff */
[----:B------:R-:W-:Y:S02]  /*2c90*/  UIMAD.WIDE.U32 UR4, UR45, UR11, URZ ;  /* 0x0000000b2d0472a5 */ /* 0x000fe4000f8e00ff */
[----:B----4-:R-:W-:Y:S02]  /*2ca0*/  UISETP.NE.AND UP2, UPT, UR12, 0x1, UPT ;  /* 0x000000010c00788c */ /* 0x010fe4000bf45270 */
[----:B------:R-:W-:Y:S01]  /*2cb0*/  UISETP.NE.AND UP0, UPT, UR10, 0x1, UPT ;  /* 0x000000010a00788c */ /* 0x000fe2000bf05270 */
[----:B------:R-:W-:-:S02]  /*2cc0*/  UMOV UR6, UR7 ;  /* 0x0000000700067c82 */ /* 0x000fc40008000000 */
[----:B------:R-:W-:Y:S01]  /*2cd0*/  UMOV UR4, UR5 ;  /* 0x0000000500047c82 */ /* 0x000fe20008000000 */
[----:B------:R-:W-:Y:S02]  /*2ce0*/  USHF.R.U32.HI UR6, URZ, UR9, UR6 ;  /* 0x00000009ff067299 */ /* 0x000fe40008011606 */
[----:B-1----:R-:W-:Y:S02]  /*2cf0*/  USHF.R.U32.HI UR4, URZ, UR13, UR4 ;  /* 0x0000000dff047299 */ /* 0x002fe40008011604 */
[----:B------:R-:W-:Y:S02]  /*2d00*/  USEL UR5, UR53, UR6, !UP2 ;  /* 0x0000000635057287 */ /* 0x000fe4000d000000 */
[----:B------:R-:W-:-:S04]  /*2d10*/  USEL UR4, UR45, UR4, !UP0 ;  /* 0x000000042d047287 */ /* 0x000fc8000c000000 */
[----:B------:R-:W-:Y:S02]  /*2d20*/  UIADD3 UR6, UPT, UPT, UR5, -UR4, URZ ;  /* 0x8000000405067290 */ /* 0x000fe4000fffe0ff */
[----:B------:R-:W-:Y:S02]  /*2d30*/  UIADD3 UR4, UPT, UPT, -UR5, UR4, URZ ;  /* 0x0000000405047290 */ /* 0x000fe4000fffe1ff */
[----:B------:R-:W-:Y:S02]  /*2d40*/  UIMAD UR45, UR6, UR10, UR45 ;  /* 0x0000000a062d72a4 */ /* 0x000fe4000f8e022d */
[----:B------:R-:W-:-:S12]  /*2d50*/  UIMAD UR53, UR4, UR12, UR53 ;  /* 0x0000000c043572a4 */ /* 0x000fd8000f8e0235 */
.L_x_45:
[----:B------:R-:W-:Y:S01]  /*2d60*/  VIADD R11, R11, 0x1 ;  /* 0x000000010b0b7836 */ /* 0x000fe20000000000 */
[----:B------:R-:W-:Y:S02]  /*2d70*/  R2UR UR5, R59 ;  /* 0x000000003b0572ca */ /* 0x000fe400000e0000 */
[----:B------:R-:W-:Y:S02]  /*2d80*/  R2UR UR4, R58 ;  /* 0x000000003a0472ca */ /* 0x000fe400000e0000 */
[C---:B------:R-:W-:Y:S02]  /*2d90*/  ISETP.NE.AND P0, PT, R11.reuse, 0x2, PT ;  /* 0x000000020b00780c */ /* 0x040fe40003f05270 */
[----:B------:R-:W-:Y:S02]  /*2da0*/  PLOP3.LUT P2, PT, PT, PT, PT, 0x80, 0x8 ;  /* 0x000000000008781c */ /* 0x000fe40003f4f070 */
[----:B------:R-:W-:Y:S02]  /*2db0*/  SEL R3, RZ, 0x1, P0 ;  /* 0x00000001ff037807 */ /* 0x000fe40000000000 */
[----:B------:R-:W-:-:S02]  /*2dc0*/  SEL R11, R11, RZ, P0 ;  /* 0x000000ff0b0b7207 */ /* 0x000fc40000000000 */
[----:B------:R-:W-:Y:S01]  /*2dd0*/  LOP3.LUT R10, R10, R3, RZ, 0x3c, !PT ;  /* 0x000000030a0a7212 */ /* 0x000fe200078e3cff */
[----:B------:R-:W-:Y:S02]  /*2de0*/  UIADD3 UR20, UPT, UPT, UR53, UR5, URZ ;  /* 0x0000000535147290 */ /* 0x000fe4000fffe0ff */
[----:B------:R-:W-:Y:S01]  /*2df0*/  UIADD3 UR27, UPT, UPT, UR45, UR4, URZ ;  /* 0x000000042d1b7290 */ /* 0x000fe2000fffe0ff */
[----:B------:R-:W-:Y:S11]  /*2e00*/  BRA.U UP1, `(.L_x_46) ;  /* 0xffffffe901ec7547 */ /* 0x000ff6000b83ffff */
[----:B------:R-:W-:Y:S01]  /*2e10*/  UIADD3 UR22, UPT, UPT, UR22, 0x18, URZ ;  /* 0x0000001816167890 */ /* 0x000fe2000fffe0ff */
[----:B------:R-:W-:-:S03]  /*2e20*/  SHF.L.U32 R3, R12, 0x1f, RZ ;  /* 0x0000001f0c037819 */ /* 0x000fc600000006ff */
[----:B------:R-:W-:-:S09]  /*2e30*/  ULEA UR4, UR23, UR22, 0x3 ;  /* 0x0000001617047291 */ /* 0x000fd2000f8e18ff */
[----:B------:R-:W2:Y:S02]  /*2e40*/  SYNCS.PHASECHK.TRANS64.TRYWAIT P0, [UR4], R3 ;  /* 0x00000003ff0075a7 */ /* 0x000ea40008001104 */
[----:B--2---:R-:W-:Y:S05]  /*2e50*/  @!P0 BRA `(.L_x_47) ;  /* 0x0000006c00a88947 */ /* 0x004fea0003800000 */
.L_x_157:
[----:B------:R-:W-:-:S04]  /*2e60*/  UIADD3 UR4, UPT, UPT, UR23, 0x1, URZ ;  /* 0x0000000117047890 */ /* 0x000fc8000fffe0ff */
[----:B------:R-:W-:-:S04]  /*2e70*/  UISETP.NE.AND UP0, UPT, UR4, 0x3, UPT ;  /* 0x000000030400788c */ /* 0x000fc8000bf05270 */
[----:B------:R-:W-:Y:S02]  /*2e80*/  USEL UR6, URZ, 0x1, UP0 ;  /* 0x00000001ff067887 */ /* 0x000fe40008000000 */
[----:B------:R-:W-:-:S04]  /*2e90*/  USEL UR4, UR4, URZ, UP0 ;  /* 0x000000ff04047287 */ /* 0x000fc80008000000 */
[----:B------:R-:W-:Y:S01]  /*2ea0*/  ULEA UR5, UR4, UR22, 0x3 ;  /* 0x0000001604057291 */ /* 0x000fe2000f8e18ff */
[----:B------:R-:W-:-:S04]  /*2eb0*/  LOP3.LUT R12, R12, UR6, RZ, 0x3c, !PT ;  /* 0x000000060c0c7c12 */ /* 0x000fc8000f8e3cff */
[----:B-1----:R-:W-:-:S04]  /*2ec0*/  SHF.L.U32 R3, R12, 0x1f, RZ ;  /* 0x0000001f0c037819 */ /* 0x002fc800000006ff */
[----:B------:R-:W1:Y:S02]  /*2ed0*/  SYNCS.PHASECHK.TRANS64.TRYWAIT P0, [UR5], R3 ;  /* 0x00000003ff0075a7 */ /* 0x000e640008001105 */
[----:B-1----:R-:W-:Y:S05]  /*2ee0*/  @!P0 BRA `(.L_x_48) ;  /* 0x0000006c009c8947 */ /* 0x002fea0003800000 */
.L_x_159:
[----:B------:R-:W-:-:S04]  /*2ef0*/  UIADD3 UR4, UPT, UPT, UR4, 0x1, URZ ;  /* 0x0000000104047890 */ /* 0x000fc8000fffe0ff */
[----:B------:R-:W-:-:S04]  /*2f00*/  UISETP.NE.AND UP0, UPT, UR4, 0x3, UPT ;  /* 0x000000030400788c */ /* 0x000fc8000bf05270 */
[----:B------:R-:W-:Y:S02]  /*2f10*/  USEL UR5, URZ, 0x1, UP0 ;  /* 0x00000001ff057887 */ /* 0x000fe40008000000 */
[----:B------:R-:W-:-:S04]  /*2f20*/  USEL UR4, UR4, URZ, UP0 ;  /* 0x000000ff04047287 */ /* 0x000fc80008000000 */
[----:B------:R-:W-:Y:S01]  /*2f30*/  ULEA UR4, UR4, UR22, 0x3 ;  /* 0x0000001604047291 */ /* 0x000fe2000f8e18ff */
[----:B-1----:R-:W-:-:S04]  /*2f40*/  LOP3.LUT R3, R12, UR5, RZ, 0x3c, !PT ;  /* 0x000000050c037c12 */ /* 0x002fc8000f8e3cff */
[----:B------:R-:W-:Y:S01]  /*2f50*/  SHF.L.U32 R3, R3, 0x1f, RZ ;  /* 0x0000001f03037819 */ /* 0x000fe200000006ff */
[----:B------:R-:W-:-:S07]  /*2f60*/  IMAD.U32 R0, RZ, RZ, UR4 ;  /* 0x00000004ff007e24 */ /* 0x000fce000f8e00ff */
.L_x_49:
[----:B-1----:R1:W2:Y:S02]  /*2f70*/  SYNCS.PHASECHK.TRANS64.TRYWAIT P0, [R0+URZ], R3 ;  /* 0x00000003000075a7 */ /* 0x0022a400080011ff */
[----:B--2---:R-:W-:Y:S05]  /*2f80*/  @!P0 NANOSLEEP.SYNCS 0x989680 ;  /* 0x009896800000895d */ /* 0x004fea0003900000 */
[----:B------:R-:W2:Y:S02]  /*2f90*/  @!P0 SYNCS.PHASECHK.TRANS64 P0, [R0+URZ], R3 ;  /* 0x00000003000085a7 */ /* 0x000ea400080010ff */
[----:B--2---:R-:W-:Y:S05]  /*2fa0*/  @P0 EXIT ;  /* 0x000000000000094d */ /* 0x004fea0003800000 */
[----:B------:R-:W-:Y:S05]  /*2fb0*/  BRA `(.L_x_49) ;  /* 0xfffffffc00ec7947 */ /* 0x000fea000383ffff */
.L_x_22:
[----:B------:R-:W-:-:S04]  /*2fc0*/  UISETP.NE.AND UP0, UPT, UR61, URZ, UPT ;  /* 0x000000ff3d00728c */ /* 0x000fc8000bf05270 */
[----:B------:R-:W-:-:S09]  /*2fd0*/  UISETP.NE.OR UP0, UPT, UR21, 0x1, UP0 ;  /* 0x000000011500788c */ /* 0x000fd20008705670 */
[----:B------:R-:W-:Y:S05]  /*2fe0*/  BRA.U UP0, `(.L_x_50) ;  /* 0x00000005004c7547 */ /* 0x000fea000b800000 */
[----:B------:R-:W-:Y:S01]  /*2ff0*/  HFMA2 R3, -RZ, RZ, 0, 0 ;  /* 0x00000000ff037431 */ /* 0x000fe200000001ff */
[----:B------:R-:W-:Y:S01]  /*3000*/  ISETP.GE.U32.AND P2, PT, R5, 0x4, PT ;  /* 0x000000040500780c */ /* 0x000fe20003f46070 */
[----:B------:R-:W-:Y:S01]  /*3010*/  IMAD.MOV.U32 R12, RZ, RZ, 0x1 ;  /* 0x00000001ff0c7424 */ /* 0x000fe200078e00ff */
[----:B------:R-:W-:Y:S01]  /*3020*/  CS2R R6, SRZ ;  /* 0x0000000000067805 */ /* 0x000fe2000001ff00 */
[----:B------:R-:W-:Y:S01]  /*3030*/  IMAD.MOV.U32 R4, RZ, RZ, RZ ;  /* 0x000000ffff047224 */ /* 0x000fe200078e00ff */
[----:B------:R-:W-:Y:S01]  /*3040*/  UMOV UR6, 0x400 ;  /* 0x0000040000067882 */ /* 0x000fe20000000000 */
[----:B------:R-:W-:Y:S01]  /*3050*/  UMOV UR5, URZ ;  /* 0x000000ff00057c82 */ /* 0x000fe20008000000 */
[----:B------:R-:W-:-:S12]  /*3060*/  ULEA UR6, UR61, UR6, 0x18 ;  /* 0x000000063d067291 */ /* 0x000fd8000f8ec0ff */
.L_x_54:
[----:B------:R-:W-:Y:S02]  /*3070*/  LEA R0, R3, UR6, 0x3 ;  /* 0x0000000603007c11 */ /* 0x000fe4000f8e18ff */
[----:B------:R-:W-:-:S03]  /*3080*/  SHF.L.U32 R9, R4, 0x1f, RZ ;  /* 0x0000001f04097819 */ /* 0x000fc600000006ff */
[----:B------:R-:W-:Y:S01]  /*3090*/  VIADD R8, R0, 0xf0 ;  /* 0x000000f000087836 */ /* 0x000fe20000000000 */
[----:B------:R-:W1:Y:S02]  /*30a0*/  SYNCS.PHASECHK.TRANS64.TRYWAIT P0, [R0+URZ+0xe0], R9 ;  /* 0x0000e009000075a7 */ /* 0x000e6400080011ff */
[----:B-1----:R-:W-:Y:S05]  /*30b0*/  @!P0 BRA `(.L_x_51) ;  /* 0x0000006c00408947 */ /* 0x002fea0003800000 */
.L_x_160:
[----:B------:R-:W-:Y:S01]  /*30c0*/  ULEA UR4, UR5, UR6, 0x3 ;  /* 0x0000000605047291 */ /* 0x000fe2000f8e18ff */
[----:B------:R-:W-:Y:S01]  /*30d0*/  PRMT R8, RZ, 0x654, R8 ;  /* 0x00000654ff087816 */ /* 0x000fe20000000008 */
[----:B-1----:R-:W-:Y:S01]  /*30e0*/  @!P2 IMAD.MOV.U32 R9, RZ, RZ, 0x10 ;  /* 0x00000010ff09a424 */ /* 0x002fe200078e00ff */
[----:B------:R-:W-:Y:S01]  /*30f0*/  SHF.L.U32 R11, R12, 0x1f, RZ ;  /* 0x0000001f0c0b7819 */ /* 0x000fe200000006ff */
[----:B------:R-:W-:Y:S01]  /*3100*/  UIADD3 UR7, UPT, UPT, UR4, 0x80, URZ ;  /* 0x0000008004077890 */ /* 0x000fe2000fffe0ff */
[----:B------:R1:W-:Y:S05]  /*3110*/  SYNCS.ARRIVE.TRANS64.RED.A1T0 RZ, [R8+URZ], RZ ;  /* 0x000000ff08ff79a7 */ /* 0x0003ea00081004ff */
[----:B------:R-:W-:Y:S01]  /*3120*/  IMAD.U32 R0, RZ, RZ, UR7 ;  /* 0x00000007ff007e24 */ /* 0x000fe2000f8e00ff */
[----:B------:R-:W2:Y:S04]  /*3130*/  SYNCS.PHASECHK.TRANS64.TRYWAIT P0, [UR4+0x90], R11 ;  /* 0x0000900bff0075a7 */ /* 0x000ea80008001104 */
[----:B------:R-:W-:Y:S01]  /*3140*/  PRMT R13, R5, 0x654, R0 ;  /* 0x00000654050d7816 */ /* 0x000fe20000000000 */
[----:B-12---:R-:W-:Y:S06]  /*3150*/  @!P0 BRA `(.L_x_52) ;  /* 0x0000006c002c8947 */ /* 0x006fec0003800000 */
.L_x_162:
[----:B------:R-:W-:Y:S01]  /*3160*/  ULEA UR8, UR5, UR6, 0x4 ;  /* 0x0000000605087291 */ /* 0x000fe2000f8e20ff */
[----:B------:R-:W-:Y:S01]  /*3170*/  SEL R2, R13, R2, !P2 ;  /* 0x000000020d027207 */ /* 0x000fe20005000000 */
[----:B------:R-:W-:Y:S01]  /*3180*/  UIADD3 UR9, UPT, UPT, UR4, 0x80, URZ ;  /* 0x0000008004097890 */ /* 0x000fe2000fffe0ff */
[----:B-1----:R-:W-:Y:S01]  /*3190*/  LEA R0, R7, UR6, 0x3 ;  /* 0x0000000607007c11 */ /* 0x002fe2000f8e18ff */
[----:B------:R-:W-:Y:S01]  /*31a0*/  UIADD3 UR8, UPT, UPT, UR8, 0x110, URZ ;  /* 0x0000011008087890 */ /* 0x000fe2000fffe0ff */
[----:B------:R1:W-:Y:S01]  /*31b0*/  @!P2 SYNCS.ARRIVE.TRANS64.RED RZ, [R2+URZ], R9 ;  /* 0x0000000902ffa9a7 */ /* 0x0003e200080004ff */
[----:B------:R-:W-:Y:S01]  /*31c0*/  UIADD3 UR4, UPT, UPT, UR5, 0x1, URZ ;  /* 0x0000000105047890 */ /* 0x000fe2000fffe0ff */
[----:B------:R-:W-:-:S03]  /*31d0*/  VIADD R3, R3, 0x1 ;  /* 0x0000000103037836 */ /* 0x000fc60000000000 */
[----:B------:R-:W-:Y:S02]  /*31e0*/  UISETP.NE.AND UP0, UPT, UR4, 0x2, UPT ;  /* 0x000000020400788c */ /* 0x000fe4000bf05270 */
[----:B------:R-:W-:Y:S01]  /*31f0*/  ISETP.NE.AND P0, PT, R3, 0x2, PT ;  /* 0x000000020300780c */ /* 0x000fe20003f05270 */
[----:B------:R-:W-:Y:S06]  /*3200*/  UGETNEXTWORKID.BROADCAST [UR8], [UR9] ;  /* 0x00000000080073ca */ /* 0x000fec0008000100 */
[----:B------:R-:W-:Y:S02]  /*3210*/  USEL UR7, URZ, 0x1, UP0 ;  /* 0x00000001ff077887 */ /* 0x000fe40008000000 */
[----:B------:R-:W-:-:S04]  /*3220*/  USEL UR5, UR4, URZ, UP0 ;  /* 0x000000ff04057287 */ /* 0x000fc80008000000 */
[----:B------:R-:W-:Y:S02]  /*3230*/  LOP3.LUT R12, R12, UR7, RZ, 0x3c, !PT ;  /* 0x000000070c0c7c12 */ /* 0x000fe4000f8e3cff */
[----:B-1----:R-:W-:-:S04]  /*3240*/  SHF.L.U32 R9, R6, 0x1f, RZ ;  /* 0x0000001f06097819 */ /* 0x002fc800000006ff */
[----:B------:R-:W1:Y:S02]  /*3250*/  SYNCS.PHASECHK.TRANS64.TRYWAIT P1, [R0+URZ+0x80], R9 ;  /* 0x00008009000075a7 */ /* 0x000e6400080211ff */
[----:B-1----:R-:W-:Y:S05]  /*3260*/  @!P1 BRA `(.L_x_53) ;  /* 0x0000006c00009947 */ /* 0x002fea0003800000 */
.L_x_163:
[C---:B------:R-:W-:Y:S01]  /*3270*/  LEA R8, R7.reuse, UR6, 0x4 ;  /* 0x0000000607087c11 */ /* 0x040fe2000f8e20ff */
[----:B------:R-:W-:Y:S01]  /*3280*/  VIADD R7, R7, 0x1 ;  /* 0x0000000107077836 */ /* 0x000fe20000000000 */
[----:B------:R-:W-:Y:S01]  /*3290*/  SEL R3, R3, RZ, P0 ;  /* 0x000000ff03037207 */ /* 0x000fe20000000000 */
[----:B-1----:R-:W-:-:S03]  /*32a0*/  VIADD R0, R0, 0x90 ;  /* 0x0000009000007836 */ /* 0x002fc60000000000 */
[----:B------:R-:W1:Y:S01]  /*32b0*/  LDS.128 R8, [R8+0x110] ;  /* 0x0001100008087984 */ /* 0x000e620000000c00 */
[C---:B------:R-:W-:Y:S02]  /*32c0*/  ISETP.NE.AND P1, PT, R7.reuse, 0x2, PT ;  /* 0x000000020700780c */ /* 0x040fe40003f25270 */
[----:B------:R-:W-:Y:S01]  /*32d0*/  PRMT R0, RZ, 0x654, R0 ;  /* 0x00000654ff007816 */ /* 0x000fe20000000000 */
[----:B------:R-:W-:Y:S01]  /*32e0*/  @!PT LDS RZ, [RZ] ;  /* 0x00000000fffff984 */ /* 0x000fe20000000800 */
[----:B------:R-:W-:Y:S01]  /*32f0*/  @!PT LDS RZ, [RZ] ;  /* 0x00000000fffff984 */ /* 0x000fe20000000800 */
[----:B------:R-:W-:Y:S01]  /*3300*/  @!PT LDS RZ, [RZ] ;  /* 0x00000000fffff984 */ /* 0x000fe20000000800 */
[----:B------:R-:W-:Y:S01]  /*3310*/  @!PT LDS RZ, [RZ] ;  /* 0x00000000fffff984 */ /* 0x000fe20000000800 */
[----:B------:R2:W-:Y:S06]  /*3320*/  MEMBAR.ALL.CTA ;  /* 0x0000000000007992 */ /* 0x0005ec0000008000 */
[----:B--2---:R-:W2:Y:S01]  /*3330*/  FENCE.VIEW.ASYNC.S ;  /* 0x00000000000073c6 */ /* 0x004ea20000000000 */
[----:B------:R-:W-:Y:S01]  /*3340*/  SEL R7, R7, RZ, P1 ;  /* 0x000000ff07077207 */ /* 0x000fe20000800000 */
[----:B--2---:R2:W-:Y:S01]  /*3350*/  SYNCS.ARRIVE.TRANS64.RED.A1T0 RZ, [R0+URZ], RZ ;  /* 0x000000ff00ff79a7 */ /* 0x0045e200081004ff */
[----:B-1----:R-:W-:-:S02]  /*3360*/  LOP3.LUT P3, RZ, R10, 0x1, RZ, 0xc0, !PT ;  /* 0x000000010aff7812 */ /* 0x002fc4000786c0ff */
[----:B------:R-:W-:Y:S02]  /*3370*/  SEL R9, RZ, 0x1, P0 ;  /* 0x00000001ff097807 */ /* 0x000fe40000000000 */
[----:B------:R-:W-:Y:S02]  /*3380*/  SEL R11, RZ, 0x1, P1 ;  /* 0x00000001ff0b7807 */ /* 0x000fe40000800000 */
[----:B------:R-:W-:Y:S02]  /*3390*/  LOP3.LUT R4, R4, R9, RZ, 0x3c, !PT ;  /* 0x0000000904047212 */ /* 0x000fe400078e3cff */
[----:B------:R-:W-:-:S05]  /*33a0*/  LOP3.LUT R6, R6, R11, RZ, 0x3c, !PT ;  /* 0x0000000b06067212 */ /* 0x000fca00078e3cff */
[----:B--2---:R-:W-:Y:S05]  /*33b0*/  @P3 BRA `(.L_x_54) ;  /* 0xfffffffc002c3947 */ /* 0x004fea000383ffff */
[----:B------:R-:W-:Y:S01]  /*33c0*/  ULEA UR4, UR5, UR6, 0x3 ;  /* 0x0000000605047291 */ /* 0x000fe2000f8e18ff */
[----:B------:R-:W-:-:S08]  /*33d0*/  SHF.L.U32 R3, R12, 0x1f, RZ ;  /* 0x0000001f0c037819 */ /* 0x000fd000000006ff */
[----:B------:R-:W1:Y:S02]  /*33e0*/  SYNCS.PHASECHK.TRANS64 P0, [UR4+0x90], R3 ;  /* 0x00009003ff0075a7 */ /* 0x000e640008001004 */
[----:B-1----:R-:W-:Y:S05]  /*33f0*/  @P0 BRA `(.L_x_55) ;  /* 0x0000000000080947 */ /* 0x002fea0003800000 */
[----:B------:R-:W1:Y:S02]  /*3400*/  SYNCS.PHASECHK.TRANS64.TRYWAIT P0, [UR4+0x90], R3 ;  /* 0x00009003ff0075a7 */ /* 0x000e640008001104 */
[----:B-1----:R-:W-:Y:S05]  /*3410*/  @!P0 BRA `(.L_x_56) ;  /* 0x0000006800a88947 */ /* 0x002fea0003800000 */
.L_x_55:
[----:B------:R-:W-:-:S04]  /*3420*/  UIADD3 UR7, UPT, UPT, UR5, 0x1, URZ ;  /* 0x0000000105077890 */ /* 0x000fc8000fffe0ff */
[----:B------:R-:W-:-:S04]  /*3430*/  UISETP.NE.AND UP0, UPT, UR7, 0x2, UPT ;  /* 0x000000020700788c */ /* 0x000fc8000bf05270 */
[----:B------:R-:W-:Y:S02]  /*3440*/  USEL UR8, URZ, 0x1, UP0 ;  /* 0x00000001ff087887 */ /* 0x000fe40008000000 */
[----:B------:R-:W-:-:S04]  /*3450*/  USEL UR7, UR7, URZ, UP0 ;  /* 0x000000ff07077287 */ /* 0x000fc80008000000 */
[----:B------:R-:W-:Y:S01]  /*3460*/  ULEA UR7, UR7, UR6, 0x3 ;  /* 0x0000000607077291 */ /* 0x000fe2000f8e18ff */
[----:B-1----:R-:W-:-:S04]  /*3470*/  LOP3.LUT R3, R12, UR8, RZ, 0x3c, !PT ;  /* 0x000000080c037c12 */ /* 0x002fc8000f8e3cff */
[----:B------:R-:W-:-:S04]  /*3480*/  SHF.L.U32 R0, R3, 0x1f, RZ ;  /* 0x0000001f03007819 */ /* 0x000fc800000006ff */
[----:B------:R-:W1:Y:S02]  /*3490*/  SYNCS.PHASECHK.TRANS64 P0, [UR7+0x90], R0 ;  /* 0x00009000ff0075a7 */ /* 0x000e640008001007 */
[----:B-1----:R-:W-:Y:S05]  /*34a0*/  @P0 EXIT ;  /* 0x000000000000094d */ /* 0x002fea0003800000 */
[----:B------:R-:W-:Y:S02]  /*34b0*/  SHF.L.U32 R3, R3, 0x1f, RZ ;  /* 0x0000001f03037819 */ /* 0x000fe400000006ff */
[----:B------:R-:W-:-:S07]  /*34c0*/  MOV R0, UR7 ;  /* 0x0000000700007c02 */ /* 0x000fce0008000f00 */
.L_x_57:
[----:B-1----:R1:W2:Y:S02]  /*34d0*/  SYNCS.PHASECHK.TRANS64.TRYWAIT P0, [R0+URZ+0x90], R3 ;  /* 0x00009003000075a7 */ /* 0x0022a400080011ff */
[----:B--2---:R-:W-:Y:S05]  /*34e0*/  @!P0 NANOSLEEP.SYNCS 0x989680 ;  /* 0x009896800000895d */ /* 0x004fea0003900000 */
[----:B------:R-:W2:Y:S02]  /*34f0*/  @!P0 SYNCS.PHASECHK.TRANS64 P0, [R0+URZ+0x90], R3 ;  /* 0x00009003000085a7 */ /* 0x000ea400080010ff */
[----:B--2---:R-:W-:Y:S05]  /*3500*/  @P0 EXIT ;  /* 0x000000000000094d */ /* 0x004fea0003800000 */
[----:B------:R-:W-:Y:S05]  /*3510*/  BRA `(.L_x_57) ;  /* 0xfffffffc00ec7947 */ /* 0x000fea000383ffff */
.L_x_50:
[----:B------:R-:W-:Y:S05]  /*3520*/  BRA.U UP4, `(.L_x_58) ;  /* 0x00000019044c7547 */ /* 0x000fea000b800000 */
[----:B------:R-:W-:Y:S01]  /*3530*/  UMOV UR4, 0x40 ;  /* 0x0000004000047882 */ /* 0x000fe20000000000 */
[----:B------:R-:W-:Y:S01]  /*3540*/  NOP ;  /* 0x0000000000007918 */ /* 0x000fe20000000000 */
[----:B------:R-:W-:Y:S01]  /*3550*/  ULEA UR5, UR61, UR4, 0x18 ;  /* 0x000000043d057291 */ /* 0x000fe2000f8ec0ff */
[----:B------:R-:W-:Y:S02]  /*3560*/  UMOV UR6, 0x400 ;  /* 0x0000040000067882 */ /* 0x000fe40000000000 */
[----:B------:R-:W-:-:S06]  /*3570*/  ULEA UR6, UR61, UR6, 0x18 ;  /* 0x000000063d067291 */ /* 0x000fcc000f8ec0ff */
[----:B------:R-:W1:Y:S02]  /*3580*/  LDS.U8 R5, [UR5+0x1c] ;  /* 0x00001c05ff057984 */ /* 0x000e640008000000 */
[----:B-1----:R-:W-:-:S13]  /*3590*/  ISETP.NE.AND P0, PT, R5, RZ, PT ;  /* 0x000000ff0500720c */ /* 0x002fda0003f05270 */
[----:B------:R-:W-:Y:S05]  /*35a0*/  @P0 BRA `(.L_x_59) ;  /* 0x0000000400180947 */ /* 0x000fea0003800000 */
[----:B------:R-:W-:Y:S01]  /*35b0*/  R2UR UR4, R2 ;  /* 0x00000000020472ca */ /* 0x000fe200000e0000 */
[----:B------:R-:W-:-:S12]  /*35c0*/  UIADD3 UR7, UPT, UPT, UR5, 0x8, URZ ;  /* 0x0000000805077890 */ /* 0x000fd8000fffe0ff */
[----:B------:R-:W-:-:S09]  /*35d0*/  UISETP.NE.U32.AND UP1, UPT, UR4, 0x1, UPT ;  /* 0x000000010400788c */ /* 0x000fd2000bf25070 */
[----:B------:R-:W-:Y:S05]  /*35e0*/  BRA.U !UP1, `(.L_x_60) ;  /* 0x0000000109a47547 */ /* 0x000fea000b800000 */
[----:B------:R-:W-:Y:S01]  /*35f0*/  ELECT P0, URZ, PT ;  /* 0x0000000000ff782f */ /* 0x000fe20003800000 */
[----:B------:R-:W-:-:S12]  /*3600*/  BSSY B0, `(.L_x_60) ;  /* 0x0000027000007945 */ /* 0x000fd80003800000 */
[----:B------:R-:W-:Y:S05]  /*3610*/  @!P0 BRA `(.L_x_61) ;  /* 0x0000000000948947 */ /* 0x000fea0003800000 */
[----:B------:R-:W-:-:S05]  /*3620*/  UMOV UR4, 0x10 ;  /* 0x0000001000047882 */ /* 0x000fca0000000000 */
[----:B------:R-:W-:Y:S04]  /*3630*/  DEPBAR.LE SB1, 0x36 ;  /* 0x00009d800000791a */ /* 0x000fe80000000000 */
[----:B------:R-:W1:Y:S02]  /*3640*/  UTCATOMSWS.2CTA.FIND_AND_SET.ALIGN UP0, UR4, UR4 ;  /* 0x00000004000475e3 */ /* 0x000e640008200800 */
[----:B-1----:R-:W-:Y:S01]  /*3650*/  MOV R12, UR4 ;  /* 0x00000004000c7c02 */ /* 0x002fe20008000f00 */
[----:B------:R-:W-:Y:S06]  /*3660*/  BRA.U UP0, `(.L_x_62) ;  /* 0x0000000100187547 */ /* 0x000fec000b800000 */
.L_x_63:
[----:B------:R-:W-:Y:S05]  /*3670*/  NANOSLEEP 0x64 ;  /* 0x000000640000795d */ /* 0x000fea0003800000 */
[----:B------:R-:W-:-:S05]  /*3680*/  UMOV UR4, 0x10 ;  /* 0x0000001000047882 */ /* 0x000fca0000000000 */
[----:B------:R-:W-:Y:S04]  /*3690*/  DEPBAR.LE SB1, 0x36 ;  /* 0x00009d800000791a */ /* 0x000fe80000000000 */
[----:B------:R-:W1:Y:S02]  /*36a0*/  UTCATOMSWS.2CTA.FIND_AND_SET.ALIGN UP0, UR4, UR4 ;  /* 0x00000004000475e3 */ /* 0x000e640008200800 */
[----:B-1----:R-:W-:Y:S01]  /*36b0*/  MOV R12, UR4 ;  /* 0x00000004000c7c02 */ /* 0x002fe20008000f00 */
[----:B------:R-:W-:Y:S05]  /*36c0*/  BRA.U !UP0, `(.L_x_63) ;  /* 0xfffffffd08e87547 */ /* 0x000fea000b83ffff */
.L_x_62:
[----:B------:R-:W1:Y:S01]  /*36d0*/  LDS R8, [UR5+0x10] ;  /* 0x00001005ff087984 */ /* 0x000e620008000800 */
[----:B------:R-:W-:Y:S01]  /*36e0*/  R2UR UR4, R0 ;  /* 0x00000000000472ca */ /* 0x000fe200000e0000 */
[----:B------:R-:W-:-:S04]  /*36f0*/  IMAD.U32 R5, RZ, RZ, UR6 ;  /* 0x00000006ff057e24 */ /* 0x000fc8000f8e00ff */
[----:B------:R-:W-:-:S08]  /*3700*/  VIADD R5, R5, 0x130 ;  /* 0x0000013005057836 */ /* 0x000fd00000000000 */
[----:B------:R-:W-:Y:S02]  /*3710*/  MOV R6, UR4 ;  /* 0x0000000400067c02 */ /* 0x000fe40008000f00 */
[----:B-1----:R-:W-:-:S04]  /*3720*/  SHF.L.U32 R8, R8, 0x1f, RZ ;  /* 0x0000001f08087819 */ /* 0x002fc800000006ff */
[----:B------:R-:W1:Y:S02]  /*3730*/  SYNCS.PHASECHK.TRANS64.TRYWAIT P0, [UR5+0x8], R8 ;  /* 0x00000808ff0075a7 */ /* 0x000e640008001105 */
[----:B-1----:R-:W-:Y:S05]  /*3740*/  @P0 BRA `(.L_x_64) ;  /* 0x0000000000080947 */ /* 0x002fea0003800000 */
[----:B------:R-:W1:Y:S02]  /*3750*/  SYNCS.PHASECHK.TRANS64.TRYWAIT P0, [UR5+0x8], R8 ;  /* 0x00000808ff0075a7 */ /* 0x000e640008001105 */
[----:B-1----:R-:W-:Y:S05]  /*3760*/  @!P0 BRA `(.L_x_65) ;  /* 0x0000006400ec8947 */ /* 0x002fea0003800000 */
.L_x_64:
[----:B------:R-:W-:Y:S01]  /*3770*/  R2UR UR4, R0 ;  /* 0x00000000000472ca */ /* 0x000fe200000e0000 */
[----:B------:R-:W-:Y:S01]  /*3780*/  IMAD.MOV.U32 R9, RZ, RZ, 0xffff ;  /* 0x0000ffffff097424 */ /* 0x000fe200078e00ff */
[----:B------:R-:W-:Y:S01]  /*3790*/  PRMT R6, R6, 0x654, R5 ;  /* 0x0000065406067816 */ /* 0x000fe20000000005 */
[----:B------:R-:W-:Y:S02]  /*37a0*/  HFMA2 R5, -RZ, RZ, 0, 5.9604644775390625e-08 ;  /* 0x00000001ff057431 */ /* 0x000fe400000001ff */
[----:B-1----:R-:W-:Y:S02]  /*37b0*/  IMAD.MOV.U32 R8, RZ, RZ, 0x4 ;  /* 0x00000004ff087424 */ /* 0x002fe400078e00ff */
[----:B------:R-:W-:Y:S01]  /*37c0*/  IMAD.SHL.U32 R11, R12, 0x20, RZ ;  /* 0x000000200c0b7824 */ /* 0x000fe200078e00ff */
[----:B------:R-:W-:-:S05]  /*37d0*/  SHF.L.U32 R10, R9, R12, RZ ;  /* 0x0000000c090a7219 */ /* 0x000fca00000006ff */
[----:B------:R-:W-:Y:S01]  /*37e0*/  UPRMT UR4, UR4, 0x654, UR7 ;  /* 0x0000065404047896 */ /* 0x000fe20008000007 */
[----:B------:R-:W-:-:S05]  /*37f0*/  SHF.L.U32 R9, R5, R12, RZ ;  /* 0x0000000c05097219 */ /* 0x000fca00000006ff */
[----:B------:R-:W-:-:S03]  /*3800*/  MOV R7, UR4 ;  /* 0x0000000400077c02 */ /* 0x000fc60008000f00 */
[----:B------:R1:W-:Y:S01]  /*3810*/  SYNCS.ARRIVE.TRANS64.RED RZ, [UR4], R8 ;  /* 0x00000008ffff79a7 */ /* 0x0003e20008000404 */
[----:B------:R1:W-:Y:S04]  /*3820*/  STS [UR6+0x130], R11 ;  /* 0x0001300bff007988 */ /* 0x0003e80008000806 */
[----:B------:R1:W-:Y:S04]  /*3830*/  STAS [R6.64], R12 ;  /* 0x0000000c06007dbd */ /* 0x0003e8000c0008ff */
[----:B------:R1:W-:Y:S04]  /*3840*/  ATOMS.OR RZ, [UR5+0x14], R10 ;  /* 0x0000140affff798c */ /* 0x0003e8000b000005 */
[----:B------:R1:W-:Y:S04]  /*3850*/  ATOMS.OR RZ, [UR5+0x18], R9 ;  /* 0x00001809ffff798c */ /* 0x0003e8000b000005 */
[----:B------:R1:W-:Y:S02]  /*3860*/  ATOMS.XOR RZ, [UR5+0x10], R5 ;  /* 0x00001005ffff798c */ /* 0x0003e4000b800005 */
.L_x_61:
[----:B------:R-:W-:Y:S05]  /*3870*/  BSYNC B0 ;  /* 0x0000000000007941 */ /* 0x000fea0003800000 */
.L_x_60:
[----:B------:R-:W-:Y:S05]  /*3880*/  BRA.U UP1, `(.L_x_66) ;  /* 0x0000000101707547 */ /* 0x000fea000b800000 */
[----:B------:R-:W-:-:S03]  /*3890*/  UMOV UR4, 0xffffffff ;  /* 0xffffffff00047882 */ /* 0x000fc60000000000 */
[----:B------:R-:W-:Y:S05]  /*38a0*/  BRA.DIV UR4, `(.L_x_67) ;  /* 0x0000006604b47947 */ /* 0x000fea000b800000 */
[----:B------:R-:W-:-:S13]  /*38b0*/  ELECT P0, URZ, PT ;  /* 0x0000000000ff782f */ /* 0x000fda0003800000 */
.L_x_167:
[----:B------:R-:W-:Y:S05]  /*38c0*/  @!P0 BRA `(.L_x_66) ;  /* 0x0000000000608947 */ /* 0x000fea0003800000 */
[----:B-1----:R-:W1:Y:S02]  /*38d0*/  LDS R6, [UR5+0x10] ;  /* 0x00001005ff067984 */ /* 0x002e640008000800 */
[----:B-1----:R-:W-:-:S04]  /*38e0*/  SHF.L.U32 R6, R6, 0x1f, RZ ;  /* 0x0000001f06067819 */ /* 0x002fc800000006ff */
[----:B------:R-:W1:Y:S02]  /*38f0*/  SYNCS.PHASECHK.TRANS64.TRYWAIT P0, [UR5+0x8], R6 ;  /* 0x00000806ff0075a7 */ /* 0x000e640008001105 */
[----:B-1----:R-:W-:Y:S05]  /*3900*/  @P0 BRA `(.L_x_68) ;  /* 0x0000000000080947 */ /* 0x002fea0003800000 */
[----:B------:R-:W1:Y:S02]  /*3910*/  SYNCS.PHASECHK.TRANS64.TRYWAIT P0, [UR5+0x8], R6 ;  /* 0x00000806ff0075a7 */ /* 0x000e640008001105 */
[----:B-1----:R-:W-:Y:S05]  /*3920*/  @!P0 BRA `(.L_x_69) ;  /* 0x0000006400b88947 */ /* 0x002fea0003800000 */
.L_x_68:
[----:B------:R-:W2:Y:S01]  /*3930*/  LDS R8, [UR6+0x130] ;  /* 0x00013006ff087984 */ /* 0x000ea20008000800 */
[----:B------:R-:W-:Y:S01]  /*3940*/  R2UR UR4, R0 ;  /* 0x00000000000472ca */ /* 0x000fe200000e0000 */
[----:B-1----:R-:W-:Y:S02]  /*3950*/  IMAD.MOV.U32 R6, RZ, RZ, 0xffff ;  /* 0x0000ffffff067424 */ /* 0x002fe400078e00ff */
[----:B------:R-:W-:-:S10]  /*3960*/  IMAD.MOV.U32 R5, RZ, RZ, 0x1 ;  /* 0x00000001ff057424 */ /* 0x000fd400078e00ff */
[----:B------:R-:W-:Y:S01]  /*3970*/  UPRMT UR4, UR4, 0x654, UR7 ;  /* 0x0000065404047896 */ /* 0x000fe20008000007 */
[----:B--2---:R-:W-:Y:S01]  /*3980*/  IMAD.SHL.U32 R7, R8, 0x20, RZ ;  /* 0x0000002008077824 */ /* 0x004fe200078e00ff */
[-C--:B------:R-:W-:Y:S02]  /*3990*/  SHF.L.U32 R6, R6, R8.reuse, RZ ;  /* 0x0000000806067219 */ /* 0x080fe400000006ff */
[----:B------:R-:W-:Y:S02]  /*39a0*/  SHF.L.U32 R8, R5, R8, RZ ;  /* 0x0000000805087219 */ /* 0x000fe400000006ff */
[----:B------:R2:W-:Y:S04]  /*39b0*/  STS [UR6+0x130], R7 ;  /* 0x00013007ff007988 */ /* 0x0005e80008000806 */
[----:B------:R2:W-:Y:S04]  /*39c0*/  ATOMS.OR RZ, [UR5+0x14], R6 ;  /* 0x00001406ffff798c */ /* 0x0005e8000b000005 */
[----:B------:R2:W-:Y:S01]  /*39d0*/  ATOMS.OR RZ, [UR5+0x18], R8 ;  /* 0x00001808ffff798c */ /* 0x0005e2000b000005 */
[----:B------:R-:W-:Y:S03]  /*39e0*/  SYNCS.ARRIVE.TRANS64.RED.A1T0 RZ, [UR4], RZ ;  /* 0x000000ffffff79a7 */ /* 0x000fe60008100404 */
[----:B------:R2:W-:Y:S01]  /*39f0*/  ATOMS.XOR RZ, [UR5+0x10], R5 ;  /* 0x00001005ffff798c */ /* 0x0005e2000b800005 */
[----:B------:R-:W-:Y:S05]  /*3a00*/  BRA `(.L_x_66) ;  /* 0x0000000000107947 */ /* 0x000fea0003800000 */
.L_x_59:
[----:B------:R-:W-:Y:S02]  /*3a10*/  MOV R5, 0xffffffff ;  /* 0xffffffff00057802 */ /* 0x000fe40000000f00 */
[----:B------:R-:W-:-:S03]  /*3a20*/  MOV R6, 0x3a50 ;  /* 0x00003a5000067802 */ /* 0x000fc60000000f00 */
[----:B------:R1:W-:Y:S04]  /*3a30*/  STS [UR6+0x130], R5 ;  /* 0x00013005ff007988 */ /* 0x0003e80008000806 */
[----:B-1---5:R-:W-:Y:S05]  /*3a40*/  CALL.REL.NOINC `($__internal_1_$__cuda_sm10x_tcgen05_guardrail_trap_phase_invalid_during_alloc) ;  /* 0x0000006c008c7944 */ /* 0x022fea0003c00000 */
.L_x_66:
[----:B------:R-:W-:Y:S05]  /*3a50*/  WARPSYNC.ALL ;  /* 0x0000000000007948 */ /* 0x000fea0003800000 */
[----:B------:R-:W3:Y:S01]  /*3a60*/  S2UR UR4, SR_CgaCtaId ;  /* 0x00000000000479c3 */ /* 0x000ee20000008800 */
[----:B------:R-:W-:Y:S01]  /*3a70*/  UMOV UR62, 0x400 ;  /* 0x00000400003e7882 */ /* 0x000fe20000000000 */
[----:B------:R-:W4:Y:S01]  /*3a80*/  LDCU UR7, c[0x0][0x38c] ;  /* 0x00007180ff0777ac */ /* 0x000f220008000800 */
[----:B------:R-:W-:Y:S01]  /*3a90*/  LOP3.LUT R3, R3, 0xffff, RZ, 0xc0, !PT ;  /* 0x0000ffff03037812 */ /* 0x000fe200078ec0ff */
[----:B-1----:R-:W-:Y:S01]  /*3aa0*/  IMAD.MOV.U32 R11, RZ, RZ, 0x1 ;  /* 0x00000001ff0b7424 */ /* 0x002fe200078e00ff */
[----:B------:R-:W-:Y:S01]  /*3ab0*/  R2UR UR5, R2 ;  /* 0x00000000020572ca */ /* 0x000fe200000e0000 */
[----:B------:R-:W-:Y:S01]  /*3ac0*/  IMAD.MOV.U32 R10, RZ, RZ, RZ ;  /* 0x000000ffff0a7224 */ /* 0x000fe200078e00ff */
[----:B------:R-:W-:-:S02]  /*3ad0*/  LOP3.LUT R4, R4, 0xffff, RZ, 0xc0, !PT ;  /* 0x0000ffff04047812 */ /* 0x000fc400078ec0ff */
[----:B--2---:R-:W-:Y:S01]  /*3ae0*/  CS2R R8, SRZ ;  /* 0x0000000000087805 */ /* 0x004fe2000001ff00 */
[----:B------:R-:W-:Y:S01]  /*3af0*/  UMOV UR9, URZ ;  /* 0x000000ff00097c82 */ /* 0x000fe20008000000 */
[----:B------:R-:W-:Y:S01]  /*3b00*/  UMOV UR60, URZ ;  /* 0x000000ff003c7c82 */ /* 0x000fe20008000000 */
[----:B------:R-:W-:Y:S01]  /*3b10*/  R2UR UR65, R4 ;  /* 0x00000000044172ca */ /* 0x000fe200000e0000 */
[----:B------:R-:W-:Y:S01]  /*3b20*/  UMOV UR76, 0x0 ;  /* 0x00000000004c7882 */ /* 0x000fe20000000000 */
[----:B------:R-:W-:Y:S01]  /*3b30*/  UMOV UR77, 0x8200910 ;  /* 0x08200910004d7882 */ /* 0x000fe20000000000 */
[----:B------:R-:W-:Y:S01]  /*3b40*/  UMOV UR74, 0x0 ;  /* 0x00000000004a7882 */ /* 0x000fe20000000000 */
[----:B------:R-:W-:Y:S01]  /*3b50*/  UMOV UR75, 0x8200910 ;  /* 0x08200910004b7882 */ /* 0x000fe20000000000 */
[----:B------:R-:W-:Y:S01]  /*3b60*/  UMOV UR72, 0x0 ;  /* 0x0000000000487882 */ /* 0x000fe20000000000 */
[----:B------:R-:W-:Y:S01]  /*3b70*/  UMOV UR73, 0x8200910 ;  /* 0x0820091000497882 */ /* 0x000fe20000000000 */
[----:B------:R-:W-:-:S02]  /*3b80*/  UISETP.NE.AND UP3, UPT, UR5, URZ, UPT ;  /* 0x000000ff0500728c */ /* 0x000fc4000bf65270 */
[----:B----4-:R-:W-:Y:S01]  /*3b90*/  UIADD3 UR7, UPT, UPT, UR7, 0x7f, URZ ;  /* 0x0000007f07077890 */ /* 0x010fe2000fffe0ff */
[----:B------:R-:W-:Y:S01]  /*3ba0*/  UMOV UR70, 0x0 ;  /* 0x0000000000467882 */ /* 0x000fe20000000000 */
[----:B------:R-:W-:Y:S01]  /*3bb0*/  UMOV UR71, 0x8200910 ;  /* 0x0820091000477882 */ /* 0x000fe20000000000 */
[----:B---3--:R-:W-:Y:S01]  /*3bc0*/  ULEA UR62, UR4, UR62, 0x18 ;  /* 0x0000003e043e7291 */ /* 0x008fe2000f8ec0ff */
[----:B------:R-:W-:Y:S02]  /*3bd0*/  UMOV UR68, 0x0 ;  /* 0x0000000000447882 */ /* 0x000fe40000000000 */
[----:B------:R-:W-:Y:S01]  /*3be0*/  UMOV UR4, URZ ;  /* 0x000000ff00047c82 */ /* 0x000fe20008000000 */
[----:B------:R-:W-:Y:S01]  /*3bf0*/  UIADD3 UR6, UPT, UPT, UR62, 0x8400, URZ ;  /* 0x000084003e067890 */ /* 0x000fe2000fffe0ff */
[----:B------:R-:W-:Y:S01]  /*3c00*/  IMAD.U32 R14, RZ, RZ, UR4 ;  /* 0x00000004ff0e7e24 */ /* 0x000fe2000f8e00ff */
[----:B------:R-:W-:Y:S02]  /*3c10*/  USHF.R.S32.HI UR4, URZ, 0x1f, UR7 ;  /* 0x0000001fff047899 */ /* 0x000fe40008011407 */
[----:B------:R-:W-:-:S02]  /*3c20*/  UIADD3 UR5, UPT, UPT, UR62, 0x20400, URZ ;  /* 0x000204003e057890 */ /* 0x000fc4000fffe0ff */
[----:B------:R-:W-:Y:S02]  /*3c30*/  ULEA.HI UR4, UR4, UR7, URZ, 0x7 ;  /* 0x0000000704047291 */ /* 0x000fe4000f8f38ff */
[----:B------:R-:W-:Y:S02]  /*3c40*/  USHF.R.U32.HI UR6, URZ, 0x4, UR6 ;  /* 0x00000004ff067899 */ /* 0x000fe40008011606 */
[----:B------:R-:W-:Y:S02]  /*3c50*/  USHF.R.S32.HI UR8, URZ, 0x7, UR4 ;  /* 0x00000007ff087899 */ /* 0x000fe40008011404 */
[----:B------:R-:W-:Y:S01]  /*3c60*/  USHF.R.U32.HI UR5, URZ, 0x4, UR5 ;  /* 0x00000004ff057899 */ /* 0x000fe20008011605 */
[----:B------:R-:W-:Y:S01]  /*3c70*/  R2UR UR4, R3 ;  /* 0x00000000030472ca */ /* 0x000fe200000e0000 */
[----:B------:R-:W-:Y:S02]  /*3c80*/  UISETP.LT.AND UP0, UPT, UR8, 0x1, UPT ;  /* 0x000000010800788c */ /* 0x000fe4000bf01270 */
[----:B------:R-:W-:Y:S01]  /*3c90*/  ULOP3.LUT UR6, UR6, 0x3fff, URZ, 0xc0, !UPT ;  /* 0x00003fff06067892 */ /* 0x000fe2000f8ec0ff */
[----:B------:R-:W-:Y:S01]  /*3ca0*/  IMAD.U32 R12, RZ, RZ, UR8 ;  /* 0x00000008ff0c7e24 */ /* 0x000fe2000f8e00ff */
[----:B------:R-:W-:-:S02]  /*3cb0*/  ULOP3.LUT UR67, UR5, 0x3fff, URZ, 0xc0, !UPT ;  /* 0x00003fff05437892 */ /* 0x000fc4000f8ec0ff */
[----:B------:R-:W-:Y:S02]  /*3cc0*/  ULOP3.LUT UR66, UR6, 0x10000, URZ, 0xfc, !UPT ;  /* 0x0001000006427892 */ /* 0x000fe4000f8efcff */
[----:B------:R-:W-:Y:S01]  /*3cd0*/  ULOP3.LUT UR67, UR67, 0x10000, URZ, 0xfc, !UPT ;  /* 0x0001000043437892 */ /* 0x000fe2000f8efcff */
[----:B------:R-:W-:-:S03]  /*3ce0*/  UMOV UR69, 0x8200910 ;  /* 0x0820091000457882 */ /* 0x000fc60000000000 */
[----:B------:R-:W-:Y:S01]  /*3cf0*/  IMAD.U32 R13, RZ, RZ, UR4 ;  /* 0x00000004ff0d7e24 */ /* 0x000fe2000f8e00ff */
[----:B------:R-:W-:Y:S01]  /*3d00*/  NOP ;  /* 0x0000000000007918 */ /* 0x000fe20000000000 */
[----:B------:R-:W-:Y:S06]  /*3d10*/  BAR.ARV 0x6, 0xa0 ;  /* 0x0182800000007b1d */ /* 0x000fec0000002000 */
[----:B------:R-:W1:Y:S02]  /*3d20*/  LDS R5, [UR62+0x130] ;  /* 0x0001303eff057984 */ /* 0x000e640008000800 */
[----:B-1----:R-:W-:-:S13]  /*3d30*/  R2UR UR4, R5 ;  /* 0x00000000050472ca */ /* 0x002fda00000e0000 */
[----:B------:R-:W-:Y:S01]  /*3d40*/  IMAD.U32 R16, RZ, RZ, UR4 ;  /* 0x00000004ff107e24 */ /* 0x000fe2000f8e00ff */
[----:B------:R-:W-:-:S06]  /*3d50*/  USEL UR4, UR8, 0x1, !UP0 ;  /* 0x0000000108047887 */ /* 0x000fcc000c000000 */
[----:B------:R-:W-:-:S07]  /*3d60*/  IMAD.U32 R15, RZ, RZ, UR4 ;  /* 0x00000004ff0f7e24 */ /* 0x000fce000f8e00ff */
.L_x_77:
[C---:B-1----:R-:W-:Y:S02]  /*3d70*/  LEA R3, R10.reuse, UR62, 0x3 ;  /* 0x0000003e0a037c11 */ /* 0x042fe4000f8e18ff */
[----:B------:R-:W-:Y:S02]  /*3d80*/  SHF.L.U32 R4, R9, 0x1f, RZ ;  /* 0x0000001f09047819 */ /* 0x000fe400000006ff */
[----:B------:R-:W-:Y:S02]  /*3d90*/  LEA R5, R10, UR62, 0x4 ;  /* 0x0000003e0a057c11 */ /* 0x000fe4000f8e20ff */
[----:B------:R-:W1:Y:S02]  /*3da0*/  SYNCS.PHASECHK.TRANS64.TRYWAIT P0, [R3+URZ+0x80], R4 ;  /* 0x00008004030075a7 */ /* 0x000e6400080011ff */
[----:B-1----:R-:W-:Y:S05]  /*3db0*/  @!P0 BRA `(.L_x_70) ;  /* 0x0000006000ac8947 */ /* 0x002fea0003800000 */
.L_x_168:
[----:B-1----:R-:W1:Y:S01]  /*3dc0*/  LDS.128 R4, [R5+0x110] ;  /* 0x0001100005047984 */ /* 0x002e620000000c00 */
[----:B------:R-:W-:Y:S02]  /*3dd0*/  VIADD R3, R3, 0x90 ;  /* 0x0000009003037836 */ /* 0x000fe40000000000 */
[----:B------:R-:W-:Y:S01]  /*3de0*/  VIADD R10, R10, 0x1 ;  /* 0x000000010a0a7836 */ /* 0x000fe20000000000 */
[----:B------:R-:W-:Y:S01]  /*3df0*/  @!PT LDS RZ, [RZ] ;  /* 0x00000000fffff984 */ /* 0x000fe20000000800 */
[----:B------:R-:W-:Y:S01]  /*3e00*/  @!PT LDS RZ, [RZ] ;  /* 0x00000000fffff984 */ /* 0x000fe20000000800 */
[----:B------:R-:W-:Y:S01]  /*3e10*/  @!PT LDS RZ, [RZ] ;  /* 0x00000000fffff984 */ /* 0x000fe20000000800 */
[----:B------:R-:W-:Y:S01]  /*3e20*/  @!PT LDS RZ, [RZ] ;  /* 0x00000000fffff984 */ /* 0x000fe20000000800 */
[----:B------:R2:W-:Y:S06]  /*3e30*/  MEMBAR.ALL.CTA ;  /* 0x0000000000007992 */ /* 0x0005ec0000008000 */
[----:B--2---:R-:W2:Y:S01]  /*3e40*/  FENCE.VIEW.ASYNC.S ;  /* 0x00000000000073c6 */ /* 0x004ea20000000000 */
[----:B------:R-:W-:-:S04]  /*3e50*/  PRMT R3, RZ, 0x654, R3 ;  /* 0x00000654ff037816 */ /* 0x000fc80000000003 */
[----:B--2---:R2:W-:Y:S01]  /*3e60*/  SYNCS.ARRIVE.TRANS64.RED.A1T0 RZ, [R3+URZ], RZ ;  /* 0x000000ff03ff79a7 */ /* 0x0045e200081004ff */
[----:B-1----:R-:W-:Y:S01]  /*3e70*/  LOP3.LUT P1, RZ, R6, 0x1, RZ, 0xc0, !PT ;  /* 0x0000000106ff7812 */ /* 0x002fe2000782c0ff */
[----:B--2---:R-:W-:-:S12]  /*3e80*/  BRA.U UP3, `(.L_x_71) ;  /* 0x00000009032c7547 */ /* 0x004fd8000b800000 */
[----:B------:R-:W1:Y:S01]  /*3e90*/  LDCU UR4, c[0x0][0x38c] ;  /* 0x00007180ff0477ac */ /* 0x000e620008000800 */
[----:B------:R-:W-:Y:S02]  /*3ea0*/  R2UR UR5, R14 ;  /* 0x000000000e0572ca */ /* 0x000fe400000e0000 */
[----:B------:R-:W-:Y:S02]  /*3eb0*/  PLOP3.LUT P2, PT, PT, PT, PT, 0x80, 0x8 ;  /* 0x000000000008781c */ /* 0x000fe40003f4f070 */
[----:B------:R-:W-:Y:S02]  /*3ec0*/  SHF.L.U32 R6, R11, 0x1f, RZ ;  /* 0x0000001f0b067819 */ /* 0x000fe400000006ff */
[----:B------:R-:W-:-:S07]  /*3ed0*/  R2UR UR6, R16 ;  /* 0x00000000100672ca */ /* 0x000fce00000e0000 */
[----:B------:R-:W-:Y:S02]  /*3ee0*/  ULEA UR7, UR5, UR62, 0x3 ;  /* 0x0000003e05077291 */ /* 0x000fe4000f8e18ff */
[----:B-1----:R-:W-:-:S04]  /*3ef0*/  UISETP.GE.AND UP0, UPT, UR4, 0x1, UPT ;  /* 0x000000010400788c */ /* 0x002fc8000bf06270 */
[----:B------:R-:W-:Y:S01]  /*3f00*/  IMAD.U32 R4, RZ, RZ, UR7 ;  /* 0x00000007ff047e24 */ /* 0x000fe2000f8e00ff */
[----:B------:R-:W-:Y:S01]  /*3f10*/  ULEA UR8, UR5, UR6, 0x6 ;  /* 0x0000000605087291 */ /* 0x000fe2000f8e30ff */
[----:B------:R-:W-:-:S05]  /*3f20*/  PLOP3.LUT P0, PT, PT, PT, UP0, 0x80, 0x8 ;  /* 0x000000000008781c */ /* 0x000fca0003f0f008 */
[----:B------:R-:W-:-:S08]  /*3f30*/  @UP0 ULEA UR4, UR9, UR62, 0x3 ;  /* 0x0000003e09040291 */ /* 0x000fd0000f8e18ff */
[----:B------:R-:W-:-:S04]  /*3f40*/  @P0 SHF.L.U32 R3, R8, 0x1f, RZ ;  /* 0x0000001f08030819 */ /* 0x000fc800000006ff */
[----:B------:R1:W2:Y:S01]  /*3f50*/  @P0 SYNCS.PHASECHK.TRANS64.TRYWAIT P2, [UR4], R3 ;  /* 0x00000003ff0005a7 */ /* 0x0002a20008041104 */
[----:B------:R-:W3:Y:S02]  /*3f60*/  SYNCS.PHASECHK.TRANS64.TRYWAIT P0, [UR7+0xc0], R6 ;  /* 0x0000c006ff0075a7 */ /* 0x000ee40008001107 */
[----:B-123--:R-:W-:Y:S05]  /*3f70*/  @!P0 BRA `(.L_x_72) ;  /* 0x0000006000508947 */ /* 0x00efea0003800000 */
.L_x_170:
[----:B------:R-:W-:Y:S01]  /*3f80*/  UMOV UR64, UR60 ;  /* 0x0000003c00407c82 */ /* 0x000fe20008000000 */
[----:B------:R-:W-:Y:S05]  /*3f90*/  BRA.U !UP0, `(.L_x_73) ;  /* 0x0000000508d07547 */ /* 0x000fea000b800000 */
[----:B------:R-:W-:Y:S01]  /*3fa0*/  R2UR UR4, R15 ;  /* 0x000000000f0472ca */ /* 0x000fe200000e0000 */
[----:B------:R-:W-:Y:S01]  /*3fb0*/  UPLOP3.LUT UP2, UPT, UPT, UPT, UPT, 0x40, 0x4 ;  /* 0x000000000004789c */ /* 0x000fe20003f4e870 */
[----:B------:R-:W-:Y:S01]  /*3fc0*/  R2UR UR61, R12 ;  /* 0x000000000c3d72ca */ /* 0x000fe200000e0000 */
[----:B------:R-:W-:-:S10]  /*3fd0*/  UMOV UR7, UR9 ;  /* 0x0000000900077c82 */ /* 0x000fd40008000000 */
[----:B------:R-:W-:-:S12]  /*3fe0*/  UIADD3 UR64, UPT, UPT, UR4, UR60, URZ ;  /* 0x0000003c04407290 */ /* 0x000fd8000fffe0ff */
.L_x_76:
[----:B--2---:R-:W-:Y:S01]  /*3ff0*/  ULEA UR5, UR7, UR62, 0x3 ;  /* 0x0000003e07057291 */ /* 0x004fe2000f8e18ff */
[----:B------:R-:W-:Y:S11]  /*4000*/  @P2 BRA `(.L_x_74) ;  /* 0x00000000000c2947 */ /* 0x000ff60003800000 */
[----:B-1----:R-:W-:Y:S04]  /*4010*/  SHF.L.U32 R6, R8, 0x1f, RZ ;  /* 0x0000001f08067819 */ /* 0x002fe800000006ff */
[----:B------:R-:W1:Y:S02]  /*4020*/  SYNCS.PHASECHK.TRANS64.TRYWAIT P0, [UR5], R6 ;  /* 0x00000006ff0075a7 */ /* 0x000e640008001105 */
[----:B-1----:R-:W-:Y:S05]  /*4030*/  @!P0 BRA `(.L_x_75) ;  /* 0x00000060003c8947 */ /* 0x002fea0003800000 */
.L_x_74:
[----:B------:R-:W-:Y:S01]  /*4040*/  UISETP.NE.AND UP0, UPT, UR61, 0x1, UPT ;  /* 0x000000013d00788c */ /* 0x000fe2000bf05270 */
[----:B------:R-:W-:Y:S01]  /*4050*/  PLOP3.LUT P2, PT, PT, PT, PT, 0x80, 0x8 ;  /* 0x000000000008781c */ /* 0x000fe20003f4f070 */
[----:B------:R-:W-:Y:S01]  /*4060*/  UIADD3 UR9, UPT, UPT, UR7, 0x1, URZ ;  /* 0x0000000107097890 */ /* 0x000fe2000fffe0ff */
[----:B-1----:R-:W-:Y:S01]  /*4070*/  MOV.SPILL R6, UR65 ;  /* 0x0000004100067c02 */ /* 0x002fe20009000f00 */
[----:B------:R-:W-:Y:S01]  /*4080*/  UIADD3 UR63, UPT, UPT, UR5, 0x18, URZ ;  /* 0x00000018053f7890 */ /* 0x000fe2000fffe0ff */
[----:B------:R-:W-:Y:S01]  /*4090*/  MOV.SPILL R5, UR64 ;  /* 0x0000004000057c02 */ /* 0x000fe20009000f00 */
[----:B------:R-:W-:Y:S01]  /*40a0*/  UISETP.NE.AND UP1, UPT, UR9, 0x3, UPT ;  /* 0x000000030900788c */ /* 0x000fe2000bf25270 */
[----:B------:R-:W-:Y:S01]  /*40b0*/  PLOP3.LUT P0, PT, PT, PT, UP0, 0x80, 0x8 ;  /* 0x000000000008781c */ /* 0x000fe20003f0f008 */
[----:B------:R-:W-:Y:S02]  /*40c0*/  ULEA UR6, UR7, UR67, 0xb ;  /* 0x0000004307067291 */ /* 0x000fe4000f8e58ff */
[----:B------:R-:W-:Y:S02]  /*40d0*/  USEL UR5, URZ, 0x1, UP1 ;  /* 0x00000001ff057887 */ /* 0x000fe40008800000 */
[----:B------:R-:W-:Y:S02]  /*40e0*/  USEL UR9, UR9, URZ, UP1 ;  /* 0x000000ff09097287 */ /* 0x000fe40008800000 */
[----:B------:R-:W-:Y:S02]  /*40f0*/  ULEA UR4, UR7, UR66, 0xb ;  /* 0x0000004207047291 */ /* 0x000fe4000f8e58ff */
[----:B------:R-:W-:Y:S01]  /*4100*/  @UP0 ULEA UR7, UR9, UR62, 0x3 ;  /* 0x0000003e09070291 */ /* 0x000fe2000f8e18ff */
[----:B------:R-:W-:Y:S01]  /*4110*/  LOP3.LUT R8, R8, UR5, RZ, 0x3c, !PT ;  /* 0x0000000508087c12 */ /* 0x000fe2000f8e3cff */
[----:B------:R-:W-:Y:S02]  /*4120*/  UIADD3 UR20, UPT, UPT, UR6, 0x2, URZ ;  /* 0x0000000206147890 */ /* 0x000fe4000fffe0ff */
[----:B------:R-:W-:Y:S01]  /*4130*/  UIADD3 UR18, UPT, UPT, UR4, 0x2, URZ ;  /* 0x0000000204127890 */ /* 0x000fe2000fffe0ff */
[----:B------:R-:W-:Y:S01]  /*4140*/  @P0 SHF.L.U32 R3, R8, 0x1f, RZ ;  /* 0x0000001f08030819 */ /* 0x000fe200000006ff */
[----:B------:R-:W-:Y:S02]  /*4150*/  UIADD3 UR16, UPT, UPT, UR6, 0x4, URZ ;  /* 0x0000000406107890 */ /* 0x000fe4000fffe0ff */
[----:B------:R-:W-:Y:S01]  /*4160*/  UIADD3 UR10, UPT, UPT, UR4, 0x4, URZ ;  /* 0x00000004040a7890 */ /* 0x000fe2000fffe0ff */
[----:B------:R2:W3:Y:S01]  /*4170*/  @P0 SYNCS.PHASECHK.TRANS64.TRYWAIT P2, [UR7], R3 ;  /* 0x00000003ff0005a7 */ /* 0x0004e20008041107 */
[----:B------:R-:W-:Y:S02]  /*4180*/  UIADD3 UR14, UPT, UPT, UR6, 0x6, URZ ;  /* 0x00000006060e7890 */ /* 0x000fe4000fffe0ff */
        /* <DEDUP_REMOVED lines=21> */
[----:B------:R-:W-:Y:S01]  /*42e0*/  UIADD3 UR61, UPT, UPT, UR61, -0x1, URZ ;  /* 0xffffffff3d3d7890 */ /* 0x000fe2000fffe0ff */
[----:B------:R-:W-:Y:S01]  /*42f0*/  UMOV UR7, 0x40004040 ;  /* 0x4000404000077882 */ /* 0x000fe20000000000 */
[----:B------:R-:W-:Y:S01]  /*4300*/  UMOV UR64, 0x0 ;  /* 0x0000000000407882 */ /* 0x000fe20000000000 */
[----:B------:R-:W-:Y:S01]  /*4310*/  UMOV UR65, 0x8200910 ;  /* 0x0820091000417882 */ /* 0x000fe20000000000 */
[----:B------:R-:W-:Y:S01]  /*4320*/  UMOV UR5, 0x40004040 ;  /* 0x4000404000057882 */ /* 0x000fe20000000000 */
[----:B------:R-:W-:Y:S01]  /*4330*/  UMOV UR21, 0x40004040 ;  /* 0x4000404000157882 */ /* 0x000fe20000000000 */
[----:B------:R1:W-:Y:S01]  /*4340*/  UTCHMMA.2CTA gdesc[UR4], gdesc[UR6], tmem[UR8], tmem[UR64], idesc[UR65], UP2 ;  /* 0x00ff4006040075ea */ /* 0x0003e20009200008 */
[----:B------:R-:W-:Y:S01]  /*4350*/  UPLOP3.LUT UP2, UPT, UPT, UPT, UPT, 0x80, 0x8 ;  /* 0x000000000008789c */ /* 0x000fe20003f4f070 */
[----:B------:R-:W-:Y:S01]  /*4360*/  UMOV UR19, 0x40004040 ;  /* 0x4000404000137882 */ /* 0x000fe20000000000 */
[----:B------:R-:W-:Y:S01]  /*4370*/  UMOV UR17, 0x40004040 ;  /* 0x4000404000117882 */ /* 0x000fe20000000000 */
[----:B------:R4:W-:Y:S01]  /*4380*/  UTCHMMA.2CTA gdesc[UR18], gdesc[UR20], tmem[UR8], tmem[UR64], idesc[UR65], UPT ;  /* 0x00ff4014120075ea */ /* 0x0009e2000ba00008 */
        /* <DEDUP_REMOVED lines=19> */
[----:B-1----:R-:W-:Y:S01]  /*44c0*/  UMOV UR7, 0x8200910 ;  /* 0x0820091000077882 */ /* 0x002fe20000000000 */
[----:B------:R-:W-:Y:S01]  /*44d0*/  UMOV UR35, 0x40004040 ;  /* 0x4000404000237882 */ /* 0x000fe20000000000 */
[----:B------:R-:W-:Y:S01]  /*44e0*/  UMOV UR33, 0x40004040 ;  /* 0x4000404000217882 */ /* 0x000fe20000000000 */
[----:B------:R-:W-:Y:S01]  /*44f0*/  UMOV UR27, 0x40004040 ;  /* 0x40004040001b7882 */ /* 0x000fe20000000000 */
[----:B------:R-:W-:Y:S01]  /*4500*/  UMOV UR25, 0x40004040 ;  /* 0x4000404000197882 */ /* 0x000fe20000000000 */
[----:B----4-:R-:W-:Y:S02]  /*4510*/  UIADD3 UR20, UPT, UPT, UR4, 0x602, URZ ;  /* 0x0000060204147890 */ /* 0x010fe4000fffe0ff */
[----:B------:R-:W-:Y:S02]  /*4520*/  UIADD3 UR18, UPT, UPT, UR6, 0x604, URZ ;  /* 0x0000060406127890 */ /* 0x000fe4000fffe0ff */
[----:B--2---:R-:W-:Y:S02]  /*4530*/  UIADD3 UR16, UPT, UPT, UR4, 0x604, URZ ;  /* 0x0000060404107890 */ /* 0x004fe4000fffe0ff */
[----:B------:R-:W-:Y:S01]  /*4540*/  UIADD3 UR10, UPT, UPT, UR6, 0x606, URZ ;  /* 0x00000606060a7890 */ /* 0x000fe2000fffe0ff */
[----:B------:R-:W-:Y:S01]  /*4550*/  R2UR.FILL UR65, R6 ;  /* 0x00000000064172ca */ /* 0x000fe200004e0000 */
[----:B------:R-:W-:Y:S01]  /*4560*/  UMOV UR14, 0x0 ;  /* 0x00000000000e7882 */ /* 0x000fe20000000000 */
[----:B------:R-:W-:Y:S01]  /*4570*/  UMOV UR15, 0x8200910 ;  /* 0x08200910000f7882 */ /* 0x000fe20000000000 */
[----:B------:R-:W-:Y:S01]  /*4580*/  UMOV UR12, 0x0 ;  /* 0x00000000000c7882 */ /* 0x000fe20000000000 */
[----:B------:R-:W-:Y:S01]  /*4590*/  UTCHMMA.2CTA gdesc[UR28], gdesc[UR30], tmem[UR8], tmem[UR14], idesc[UR15], UPT ;  /* 0x00ff0e1e1c0075ea */ /* 0x000fe2000ba00008 */
[----:B------:R-:W-:Y:S01]  /*45a0*/  UTCHMMA.2CTA gdesc[UR56], gdesc[UR58], tmem[UR8], tmem[UR14], idesc[UR15], UPT ;  /* 0x00ff0e3a380075ea */ /* 0x000fe2000ba00008 */
[----:B------:R-:W-:Y:S01]  /*45b0*/  UMOV UR13, 0x8200910 ;  /* 0x08200910000d7882 */ /* 0x000fe20000000000 */
[----:B------:R-:W-:Y:S01]  /*45c0*/  UTCHMMA.2CTA gdesc[UR52], gdesc[UR54], tmem[UR8], tmem[UR14], idesc[UR15], UPT ;  /* 0x00ff0e36340075ea */ /* 0x000fe2000ba00008 */
[----:B------:R-:W-:Y:S01]  /*45d0*/  UIADD3 UR4, UPT, UPT, UR4, 0x606, URZ ;  /* 0x0000060604047890 */ /* 0x000fe2000fffe0ff */
[----:B------:R-:W-:Y:S01]  /*45e0*/  UTCHMMA.2CTA gdesc[UR48], gdesc[UR50], tmem[UR8], tmem[UR12], idesc[UR13], UPT ;  /* 0x00ff0c32300075ea */ /* 0x000fe2000ba00008 */
[----:B------:R-:W-:Y:S01]  /*45f0*/  UTCHMMA.2CTA gdesc[UR44], gdesc[UR46], tmem[UR8], tmem[UR12], idesc[UR13], UPT ;  /* 0x00ff0c2e2c0075ea */ /* 0x000fe2000ba00008 */
[----:B------:R-:W-:Y:S01]  /*4600*/  UMOV UR6, 0x0 ;  /* 0x0000000000067882 */ /* 0x000fe20000000000 */
[----:B------:R-:W-:Y:S01]  /*4610*/  UTCHMMA.2CTA gdesc[UR40], gdesc[UR42], tmem[UR8], tmem[UR12], idesc[UR13], UPT ;  /* 0x00ff0c2a280075ea */ /* 0x000fe2000ba00008 */
[----:B------:R1:W-:Y:S01]  /*4620*/  UTCHMMA.2CTA gdesc[UR36], gdesc[UR38], tmem[UR8], tmem[UR6], idesc[UR7], UPT ;  /* 0x00ff0626240075ea */ /* 0x0003e2000ba00008 */
[----:B------:R2:W-:Y:S01]  /*4630*/  UTCHMMA.2CTA gdesc[UR32], gdesc[UR34], tmem[UR8], tmem[UR76], idesc[UR77], UPT ;  /* 0x00ff4c22200075ea */ /* 0x0005e2000ba00008 */
[----:B------:R-:W-:Y:S01]  /*4640*/  UMOV UR23, 0x40004040 ;  /* 0x4000404000177882 */ /* 0x000fe20000000000 */
[----:B------:R2:W-:Y:S01]  /*4650*/  UTCHMMA.2CTA gdesc[UR24], gdesc[UR26], tmem[UR8], tmem[UR74], idesc[UR75], UPT ;  /* 0x00ff4a1a180075ea */ /* 0x0005e2000ba00008 */
[----:B------:R-:W-:Y:S01]  /*4660*/  R2UR.FILL UR64, R5 ;  /* 0x00000000054072ca */ /* 0x000fe200004e0000 */
[----:B------:R2:W-:Y:S01]  /*4670*/  UTCHMMA.2CTA gdesc[UR20], gdesc[UR22], tmem[UR8], tmem[UR72], idesc[UR73], UPT ;  /* 0x00ff4816140075ea */ /* 0x0005e2000ba00008 */
[----:B------:R2:W-:Y:S01]  /*4680*/  UTCHMMA.2CTA gdesc[UR16], gdesc[UR18], tmem[UR8], tmem[UR70], idesc[UR71], UPT ;  /* 0x00ff4612100075ea */ /* 0x0005e2000ba00008 */
[----:B------:R2:W-:Y:S01]  /*4690*/  UTCHMMA.2CTA gdesc[UR4], gdesc[UR10], tmem[UR8], tmem[UR68], idesc[UR69], UPT ;  /* 0x00ff440a040075ea */ /* 0x0005e2000ba00008 */
[----:B------:R2:W-:Y:S09]  /*46a0*/  UTCBAR.2CTA.MULTICAST [UR63], URZ, UR65 ;  /* 0x000000ff3f0073e9 */ /* 0x0005f20008200841 */
[----:B------:R-:W-:Y:S01]  /*46b0*/  UISETP.NE.AND UP0, UPT, UR60, UR64, UPT ;  /* 0x000000403c00728c */ /* 0x000fe2000bf05270 */
[----:B-1----:R-:W-:Y:S08]  /*46c0*/  UMOV UR7, UR9 ;  /* 0x0000000900077c82 */ /* 0x002ff00008000000 */
[----:B---3--:R-:W-:Y:S05]  /*46d0*/  BRA.U UP0, `(.L_x_76) ;  /* 0xfffffff900447547 */ /* 0x008fea000b83ffff */
.L_x_73:
[----:B--2---:R-:W-:Y:S01]  /*46e0*/  R2UR UR4, R4 ;  /* 0x00000000040472ca */ /* 0x004fe200000e0000 */
[----:B------:R-:W-:Y:S01]  /*46f0*/  UMOV UR60, UR64 ;  /* 0x00000040003c7c82 */ /* 0x000fe20008000000 */
[----:B------:R-:W-:-:S11]  /*4700*/  R2UR UR5, R13 ;  /* 0x000000000d0572ca */ /* 0x000fd600000e0000 */
[----:B------:R-:W-:-:S09]  /*4710*/  UIADD3 UR4, UPT, UPT, UR4, 0xa0, URZ ;  /* 0x000000a004047890 */ /* 0x000fd2000fffe0ff */
[----:B------:R2:W-:Y:S01]  /*4720*/  UTCBAR.2CTA.MULTICAST [UR4], URZ, UR5 ;  /* 0x000000ff040073e9 */ /* 0x0005e20008200805 */
[----:B------:R-:W-:Y:S02]  /*4730*/  NOP ;  /* 0x0000000000007918 */ /* 0x000fe40000000000 */
.L_x_71:
[----:B--2---:R-:W-:Y:S02]  /*4740*/  R2UR UR4, R14 ;  /* 0x000000000e0472ca */ /* 0x004fe400000e0000 */
[----:B------:R-:W-:-:S04]  /*4750*/  ISETP.NE.AND P0, PT, R10, 0x2, PT ;  /* 0x000000020a00780c */ /* 0x000fc80003f05270 */
[----:B------:R-:W-:Y:S02]  /*4760*/  SEL R4, RZ, 0x1, P0 ;  /* 0x00000001ff047807 */ /* 0x000fe40000000000 */
[----:B------:R-:W-:Y:S02]  /*4770*/  SEL R10, R10, RZ, P0 ;  /* 0x000000ff0a0a7207 */ /* 0x000fe40000000000 */
[----:B------:R-:W-:-:S03]  /*4780*/  LOP3.LUT R9, R9, R4, RZ, 0x3c, !PT ;  /* 0x0000000409097212 */ /* 0x000fc600078e3cff */
[----:B------:R-:W-:-:S04]  /*4790*/  UIADD3 UR4, UPT, UPT, UR4, 0x1, URZ ;  /* 0x0000000104047890 */ /* 0x000fc8000fffe0ff */
[----:B------:R-:W-:-:S04]  /*47a0*/  UISETP.NE.AND UP0, UPT, UR4, 0x4, UPT ;  /* 0x000000040400788c */ /* 0x000fc8000bf05270 */
[----:B------:R-:W-:Y:S02]  /*47b0*/  USEL UR5, URZ, 0x1, UP0 ;  /* 0x00000001ff057887 */ /* 0x000fe40008000000 */
[----:B------:R-:W-:-:S04]  /*47c0*/  USEL UR4, UR4, URZ, UP0 ;  /* 0x000000ff04047287 */ /* 0x000fc80008000000 */
[----:B------:R-:W-:Y:S02]  /*47d0*/  LOP3.LUT R11, R11, UR5, RZ, 0x3c, !PT ;  /* 0x000000050b0b7c12 */ /* 0x000fe4000f8e3cff */
[----:B------:R-:W-:Y:S01]  /*47e0*/  IMAD.U32 R14, RZ, RZ, UR4 ;  /* 0x00000004ff0e7e24 */ /* 0x000fe2000f8e00ff */
[----:B------:R-:W-:Y:S06]  /*47f0*/  @P1 BRA `(.L_x_77) ;  /* 0xfffffff4005c1947 */ /* 0x000fec000383ffff */
[----:B------:R-:W2:Y:S01]  /*4800*/  S2UR UR8, SR_CgaCtaId ;  /* 0x00000000000879c3 */ /* 0x000ea20000008800 */
[----:B------:R-:W-:Y:S02]  /*4810*/  ELECT P0, URZ, PT ;  /* 0x0000000000ff782f */ /* 0x000fe40003800000 */
[----:B------:R-:W-:Y:S01]  /*4820*/  R2UR UR5, R2 ;  /* 0x00000000020572ca */ /* 0x000fe200000e0000 */
[----:B------:R-:W-:Y:S01]  /*4830*/  UMOV UR4, 0x40 ;  /* 0x0000004000047882 */ /* 0x000fe20000000000 */
[----:B------:R-:W-:-:S03]  /*4840*/  IMAD.MOV.U32 R2, RZ, RZ, 0x1 ;  /* 0x00000001ff027424 */ /* 0x000fc600078e00ff */
[----:B------:R-:W-:Y:S08]  /*4850*/  UVIRTCOUNT.DEALLOC.SMPOOL 0x80 ;  /* 0x000000800000784c */ /* 0x000ff00000000000 */
[----:B------:R-:W-:Y:S02]  /*4860*/  UISETP.NE.AND UP1, UPT, UR5, URZ, UPT ;  /* 0x000000ff0500728c */ /* 0x000fe4000bf25270 */
[----:B--2---:R-:W-:-:S09]  /*4870*/  ULEA UR8, UR8, UR4, 0x18 ;  /* 0x0000000408087291 */ /* 0x004fd2000f8ec0ff */
[----:B------:R2:W-:Y:S01]  /*4880*/  @P0 STS.U8 [UR8+0x1c], R2 ;  /* 0x00001c02ff000988 */ /* 0x0005e20008000008 */
[----:B------:R-:W-:Y:S05]  /*4890*/  BRA.U UP1, `(.L_x_78) ;  /* 0x0000000101a87547 */ /* 0x000fea000b800000 */
[----:B------:R-:W-:Y:S01]  /*48a0*/  R2UR UR4, R14 ;  /* 0x000000000e0472ca */ /* 0x000fe200000e0000 */
[----:B------:R-:W-:Y:S01]  /*48b0*/  UIADD3 UR7, UPT, UPT, UR62, 0xc0, URZ ;  /* 0x000000c03e077890 */ /* 0x000fe2000fffe0ff */
[----:B-1----:R-:W-:-:S11]  /*48c0*/  SHF.L.U32 R3, R11, 0x1f, RZ ;  /* 0x0000001f0b037819 */ /* 0x002fd600000006ff */
[----:B------:R-:W-:-:S09]  /*48d0*/  ULEA UR4, UR4, UR7, 0x3 ;  /* 0x0000000704047291 */ /* 0x000fd2000f8e18ff */
[----:B------:R-:W1:Y:S02]  /*48e0*/  SYNCS.PHASECHK.TRANS64.TRYWAIT P0, [UR4], R3 ;  /* 0x00000003ff0075a7 */ /* 0x000e640008001104 */
[----:B-1----:R-:W-:Y:S05]  /*48f0*/  @!P0 BRA `(.L_x_79) ;  /* 0x0000005800248947 */ /* 0x002fea0003800000 */
.L_x_173:
[----:B------:R-:W-:-:S13]  /*4900*/  R2UR UR4, R14 ;  /* 0x000000000e0472ca */ /* 0x000fda00000e0000 */
[----:B------:R-:W-:-:S04]  /*4910*/  UIADD3 UR4, UPT, UPT, UR4, 0x1, URZ ;  /* 0x0000000104047890 */ /* 0x000fc8000fffe0ff */
[----:B------:R-:W-:-:S04]  /*4920*/  UISETP.NE.AND UP0, UPT, UR4, 0x4, UPT ;  /* 0x000000040400788c */ /* 0x000fc8000bf05270 */
[----:B------:R-:W-:Y:S02]  /*4930*/  USEL UR6, URZ, 0x1, UP0 ;  /* 0x00000001ff067887 */ /* 0x000fe40008000000 */
[----:B------:R-:W-:-:S04]  /*4940*/  USEL UR4, UR4, URZ, UP0 ;  /* 0x000000ff04047287 */ /* 0x000fc80008000000 */
[----:B------:R-:W-:Y:S01]  /*4950*/  ULEA UR5, UR4, UR7, 0x3 ;  /* 0x0000000704057291 */ /* 0x000fe2000f8e18ff */
[----:B-1----:R-:W-:-:S04]  /*4960*/  LOP3.LUT R3, R11, UR6, RZ, 0x3c, !PT ;  /* 0x000000060b037c12 */ /* 0x002fc8000f8e3cff */
[----:B------:R-:W-:-:S04]  /*4970*/  SHF.L.U32 R5, R3, 0x1f, RZ ;  /* 0x0000001f03057819 */ /* 0x000fc800000006ff */
[----:B------:R-:W1:Y:S02]  /*4980*/  SYNCS.PHASECHK.TRANS64.TRYWAIT P0, [UR5], R5 ;  /* 0x00000005ff0075a7 */ /* 0x000e640008001105 */
[----:B-1----:R-:W-:Y:S05]  /*4990*/  @!P0 BRA `(.L_x_80) ;  /* 0x0000005800148947 */ /* 0x002fea0003800000 */
.L_x_175:
        /* <DEDUP_REMOVED lines=9> */
.L_x_177:
[----:B------:R-:W-:-:S04]  /*4a30*/  UIADD3 UR4, UPT, UPT, UR4, 0x1, URZ ;  /* 0x0000000104047890 */ /* 0x000fc8000fffe0ff */
[----:B------:R-:W-:-:S04]  /*4a40*/  UISETP.NE.AND UP0, UPT, UR4, 0x4, UPT ;  /* 0x000000040400788c */ /* 0x000fc8000bf05270 */
[----:B------:R-:W-:Y:S02]  /*4a50*/  USEL UR5, URZ, 0x1, UP0 ;  /* 0x00000001ff057887 */ /* 0x000fe40008000000 */
[----:B------:R-:W-:-:S04]  /*4a60*/  USEL UR4, UR4, URZ, UP0 ;  /* 0x000000ff04047287 */ /* 0x000fc80008000000 */
[----:B------:R-:W-:Y:S01]  /*4a70*/  ULEA UR4, UR4, UR7, 0x3 ;  /* 0x0000000704047291 */ /* 0x000fe2000f8e18ff */
[----:B------:R-:W-:-:S04]  /*4a80*/  LOP3.LUT R3, R3, UR5, RZ, 0x3c, !PT ;  /* 0x0000000503037c12 */ /* 0x000fc8000f8e3cff */
[----:B------:R-:W-:Y:S01]  /*4a90*/  SHF.L.U32 R3, R3, 0x1f, RZ ;  /* 0x0000001f03037819 */ /* 0x000fe200000006ff */
[----:B-12---:R-:W-:-:S04]  /*4aa0*/  IMAD.U32 R2, RZ, RZ, UR4 ;  /* 0x00000004ff027e24 */ /* 0x006fc8000f8e00ff */
[----:B------:R1:W2:Y:S03]  /*4ab0*/  SYNCS.PHASECHK.TRANS64.TRYWAIT P0, [R2+URZ], R3 ;  /* 0x00000003020075a7 */ /* 0x0002a600080011ff */
[----:B--2---:R-:W-:Y:S05]  /*4ac0*/  @!P0 NANOSLEEP.SYNCS 0x989680 ;  /* 0x009896800000895d */ /* 0x004fea0003900000 */
[----:B------:R-:W2:Y:S02]  /*4ad0*/  @!P0 SYNCS.PHASECHK.TRANS64 P0, [R2+URZ], R3 ;  /* 0x00000003020085a7 */ /* 0x000ea400080010ff */
[----:B--2---:R-:W-:Y:S05]  /*4ae0*/  @P0 BRA `(.L_x_82) ;  /* 0x0000000000240947 */ /* 0x004fea0003800000 */
.L_x_83:
[----:B--2---:R2:W3:Y:S02]  /*4af0*/  SYNCS.PHASECHK.TRANS64.TRYWAIT P0, [R2+URZ], R3 ;  /* 0x00000003020075a7 */ /* 0x0044e400080011ff */
[----:B---3--:R-:W-:Y:S05]  /*4b00*/  @!P0 NANOSLEEP.SYNCS 0x989680 ;  /* 0x009896800000895d */ /* 0x008fea0003900000 */
[----:B------:R-:W3:Y:S02]  /*4b10*/  @!P0 SYNCS.PHASECHK.TRANS64 P0, [R2+URZ], R3 ;  /* 0x00000003020085a7 */ /* 0x000ee400080010ff */
[----:B---3--:R-:W-:Y:S05]  /*4b20*/  @!P0 BRA `(.L_x_83) ;  /* 0xfffffffc00f08947 */ /* 0x008fea000383ffff */
[----:B------:R-:W-:Y:S05]  /*4b30*/  BRA `(.L_x_82) ;  /* 0x0000000000107947 */ /* 0x000fea0003800000 */
.L_x_78:
[----:B------:R-:W-:Y:S01]  /*4b40*/  R2UR UR5, R0 ;  /* 0x00000000000572ca */ /* 0x000fe200000e0000 */
[----:B------:R-:W-:-:S12]  /*4b50*/  UIADD3 UR4, UPT, UPT, UR62, 0x100, URZ ;  /* 0x000001003e047890 */ /* 0x000fd8000fffe0ff */
[----:B------:R-:W-:-:S09]  /*4b60*/  UPRMT UR4, UR5, 0x654, UR4 ;  /* 0x0000065405047896 */ /* 0x000fd20008000004 */
[----:B------:R-:W-:Y:S03]  /*4b70*/  SYNCS.ARRIVE.TRANS64.RED.A1T0 RZ, [UR4], RZ ;  /* 0x000000ffffff79a7 */ /* 0x000fe60008100404 */
.L_x_82:
[----:B-12---:R-:W-:Y:S01]  /*4b80*/  SHF.L.U32 R3, RZ, 0x1f, RZ ;  /* 0x0000001fff037819 */ /* 0x006fe200000006ff */
[----:B------:R-:W-:Y:S01]  /*4b90*/  UIADD3 UR4, UPT, UPT, UR62, 0x100, URZ ;  /* 0x000001003e047890 */ /* 0x000fe2000fffe0ff */
[----:B------:R-:W-:Y:S02]  /*4ba0*/  PLOP3.LUT P0, PT, PT, PT, UP1, 0x80, 0x8 ;  /* 0x000000000008781c */ /* 0x000fe40003f0f018 */
[----:B------:R-:W1:Y:S02]  /*4bb0*/  SYNCS.PHASECHK.TRANS64.TRYWAIT P1, [UR62+0x100], R3 ;  /* 0x00010003ff0075a7 */ /* 0x000e64000802113e */
[----:B-1----:R-:W-:Y:S09]  /*4bc0*/  @!P1 BRA `(.L_x_84) ;  /* 0x0000005400b89947 */ /* 0x002ff20003800000 */
.L_x_179:
[----:B------:R-:W-:Y:S02]  /*4bd0*/  R2UR UR6, R0 ;  /* 0x00000000000672ca */ /* 0x000fe400000e0000 */
[----:B------:R-:W-:-:S11]  /*4be0*/  R2UR UR5, R16 ;  /* 0x00000000100572ca */ /* 0x000fd600000e0000 */
[----:B------:R-:W-:-:S03]  /*4bf0*/  @!UP1 UPRMT UR4, UR6, 0x654, UR4 ;  /* 0x0000065406049896 */ /* 0x000fc60008000004 */
[----:B------:R-:W-:-:S06]  /*4c00*/  UMOV UR6, 0x1 ;  /* 0x0000000100067882 */ /* 0x000fcc0000000000 */
[----:B------:R-:W-:Y:S01]  /*4c10*/  @!P0 SYNCS.ARRIVE.TRANS64.RED.A1T0 RZ, [UR4], RZ ;  /* 0x000000ffffff89a7 */ /* 0x000fe20008100404 */
[----:B------:R-:W-:Y:S01]  /*4c20*/  NOP ;  /* 0x0000000000007918 */ /* 0x000fe20000000000 */
[----:B------:R-:W2:Y:S01]  /*4c30*/  LDS R0, [UR8+0x14] ;  /* 0x00001408ff007984 */ /* 0x000ea20008000800 */
[----:B------:R-:W-:-:S03]  /*4c40*/  ULOP3.LUT UR4, UR5, 0xffff, URZ, 0xc0, !UPT ;  /* 0x0000ffff05047892 */ /* 0x000fc6000f8ec0ff */
[----:B------:R-:W-:Y:S01]  /*4c50*/  UMOV UR5, 0xffff ;  /* 0x0000ffff00057882 */ /* 0x000fe20000000000 */
[----:B------:R-:W-:-:S04]  /*4c60*/  USHF.R.U32.HI UR4, URZ, 0x5, UR4 ;  /* 0x00000005ff047899 */ /* 0x000fc80008011604 */
[----:B------:R-:W-:Y:S02]  /*4c70*/  USHF.L.U32 UR5, UR5, UR4, URZ ;  /* 0x0000000405057299 */ /* 0x000fe400080006ff */
[----:B------:R-:W-:-:S04]  /*4c80*/  USHF.L.U32 UR4, UR6, UR4, URZ ;  /* 0x0000000406047299 */ /* 0x000fc800080006ff */
[----:B--2---:R-:W-:-:S04]  /*4c90*/  LOP3.LUT R0, R0, UR5, RZ, 0xc0, !PT ;  /* 0x0000000500007c12 */ /* 0x004fc8000f8ec0ff */
[----:B------:R-:W-:-:S13]  /*4ca0*/  ISETP.NE.AND P0, PT, R0, UR5, PT ;  /* 0x0000000500007c0c */ /* 0x000fda000bf05270 */
[----:B------:R-:W-:Y:S05]  /*4cb0*/  @P0 BRA `(.L_x_85) ;  /* 0x0000000000580947 */ /* 0x000fea0003800000 */
[----:B------:R-:W2:Y:S02]  /*4cc0*/  LDS R0, [UR8+0x18] ;  /* 0x00001808ff007984 */ /* 0x000ea40008000800 */
[----:B--2---:R-:W-:-:S04]  /*4cd0*/  LOP3.LUT R0, R0, UR4, RZ, 0xc0, !PT ;  /* 0x0000000400007c12 */ /* 0x004fc8000f8ec0ff */
[----:B------:R-:W-:-:S13]  /*4ce0*/  ISETP.NE.AND P0, PT, R0, UR4, PT ;  /* 0x0000000400007c0c */ /* 0x000fda000bf05270 */
[----:B------:R-:W-:Y:S05]  /*4cf0*/  @P0 BRA `(.L_x_86) ;  /* 0x00000000003c0947 */ /* 0x000fea0003800000 */
[----:B-1----:R-:W1:Y:S01]  /*4d00*/  S2R R2, SR_LANEID ;  /* 0x0000000000027919 */ /* 0x002e620000000000 */
[----:B------:R-:W-:Y:S01]  /*4d10*/  ULOP3.LUT UR5, URZ, UR5, URZ, 0x33, !UPT ;  /* 0x00000005ff057292 */ /* 0x000fe2000f8e33ff */
[----:B------:R-:W-:Y:S01]  /*4d20*/  LOP3.LUT R4, RZ, UR4, RZ, 0x33, !PT ;  /* 0x00000004ff047c12 */ /* 0x000fe2000f8e33ff */
[----:B------:R-:W-:Y:S02]  /*4d30*/  VOTEU.ANY UR4, UPT, PT ;  /* 0x0000000000047886 */ /* 0x000fe400038e0100 */
[----:B------:R-:W-:Y:S01]  /*4d40*/  UFLO.U32 UR4, UR4 ;  /* 0x00000004000472bd */ /* 0x000fe200080e0000 */
[----:B------:R-:W2:Y:S01]  /*4d50*/  REDUX UR6, R4 ;  /* 0x00000000040673c4 */ /* 0x000ea20000000000 */
[----:B------:R-:W-:-:S06]  /*4d60*/  IMAD.U32 R0, RZ, RZ, UR5 ;  /* 0x00000005ff007e24 */ /* 0x000fcc000f8e00ff */
[----:B------:R3:W-:Y:S01]  /*4d70*/  UTCATOMSWS.AND URZ, UR5 ;  /* 0x0000000500ff79e3 */ /* 0x0007e20008000000 */
[----:B------:R-:W4:Y:S01]  /*4d80*/  REDUX UR7, R0 ;  /* 0x00000000000773c4 */ /* 0x000f220000000000 */
[----:B-1----:R-:W-:Y:S01]  /*4d90*/  ISETP.EQ.U32.AND P0, PT, R2, UR4, PT ;  /* 0x0000000402007c0c */ /* 0x002fe2000bf02070 */
[----:B--2---:R-:W-:Y:S01]  /*4da0*/  IMAD.U32 R2, RZ, RZ, UR6 ;  /* 0x00000006ff027e24 */ /* 0x004fe2000f8e00ff */
[----:B----4-:R-:W-:-:S11]  /*4db0*/  MOV R3, UR7 ;  /* 0x0000000700037c02 */ /* 0x010fd60008000f00 */
[----:B------:R3:W-:Y:S04]  /*4dc0*/  @P0 ATOMS.AND RZ, [UR8+0x14], R3 ;  /* 0x00001403ffff098c */ /* 0x0007e8000a800008 */
[----:B------:R3:W-:Y:S01]  /*4dd0*/  @P0 ATOMS.AND RZ, [UR8+0x18], R2 ;  /* 0x00001802ffff098c */ /* 0x0007e2000a800008 */
[----:B------:R-:W-:Y:S05]  /*4de0*/  BRA `(.L_x_87) ;  /* 0x0000000000147947 */ /* 0x000fea0003800000 */
.L_x_86:
[----:B-1----:R-:W-:Y:S02]  /*4df0*/  MOV R2, 0x4e10 ;  /* 0x00004e1000027802 */ /* 0x002fe40000000f00 */
[----:B-----5:R-:W-:Y:S05]  /*4e00*/  CALL.REL.NOINC `($__internal_0_$__cuda_sm10x_tcgen05_guardrail_trap_col_being_dealloced_not_returned_by_alloc) ;  /* 0x0000005800907944 */ /* 0x020fea0003c00000 */
[----:B------:R-:W-:Y:S05]  /*4e10*/  BRA `(.L_x_87) ;  /* 0x0000000000087947 */ /* 0x000fea0003800000 */
.L_x_85:
[----:B-1----:R-:W-:Y:S02]  /*4e20*/  MOV R2, 0x4e40 ;  /* 0x00004e4000027802 */ /* 0x002fe40000000f00 */
[----:B-----5:R-:W-:Y:S05]  /*4e30*/  CALL.REL.NOINC `($__internal_2_$__cuda_sm10x_tcgen05_guardrail_trap_unallocated_columns_being_dealloced) ;  /* 0x00000058009c7944 */ /* 0x020fea0003c00000 */
.L_x_87:
[----:B------:R-:W-:Y:S01]  /*4e40*/  NOP ;  /* 0x0000000000007918 */ /* 0x000fe20000000000 */
[----:B---3--:R-:W-:Y:S05]  /*4e50*/  EXIT ;  /* 0x000000000000794d */ /* 0x008fea0003800000 */
.L_x_58:
[----:B------:R-:W-:-:S09]  /*4e60*/  UISETP.NE.OR UP0, UPT, UR21, 0x3, !UP3 ;  /* 0x000000031500788c */ /* 0x000fd2000df05670 */
[----:B------:R-:W-:Y:S05]  /*4e70*/  BRA.U UP0, `(.L_x_88) ;  /* 0x0000001100c07547 */ /* 0x000fea000b800000 */
[----:B------:R-:W1:Y:S01]  /*4e80*/  LDCU UR31, c[0x0][0x370] ;  /* 0x00006e00ff1f77ac */ /* 0x000e620008000800 */
[----:B------:R-:W2:Y:S01]  /*4e90*/  LDC.64 R16, c[0x0][0x348] ;  /* 0x0000d200ff107b82 */ /* 0x000ea20000000a00 */
[----:B------:R-:W-:Y:S02]  /*4ea0*/  HFMA2 R13, -RZ, RZ, 0, 0 ;  /* 0x00000000ff0d7431 */ /* 0x000fe400000001ff */
[----:B------:R-:W-:Y:S01]  /*4eb0*/  IMAD.MOV.U32 R15, RZ, RZ, 0x1 ;  /* 0x00000001ff0f7424 */ /* 0x000fe200078e00ff */
[----:B------:R-:W1:Y:S01]  /*4ec0*/  LDCU.128 UR48, c[0x0][0xb10] ;  /* 0x00016200ff3077ac */ /* 0x000e620008000c00 */
[----:B------:R-:W-:Y:S01]  /*4ed0*/  IMAD.MOV.U32 R14, RZ, RZ, RZ ;  /* 0x000000ffff0e7224 */ /* 0x000fe200078e00ff */
[----:B------:R-:W-:Y:S01]  /*4ee0*/  MOV R7, 0x2000 ;  /* 0x0000200000077802 */ /* 0x000fe20000000f00 */
[----:B------:R-:W3:Y:S01]  /*4ef0*/  LDCU UR30, c[0x0][0x374] ;  /* 0x00006e80ff1e77ac */ /* 0x000ee20008000800 */
[----:B------:R-:W4:Y:S01]  /*4f00*/  LDC.64 R2, c[0x0][0x888] ;  /* 0x00022200ff027b82 */ /* 0x000f220000000a00 */
[----:B------:R-:W3:Y:S01]  /*4f10*/  LDCU UR15, c[0x0][0xb0c] ;  /* 0x00016180ff0f77ac */ /* 0x000ee20008000800 */
[----:B------:R-:W2:Y:S06]  /*4f20*/  LDCU UR47, c[0x0][0xb20] ;  /* 0x00016400ff2f77ac */ /* 0x000eac0008000800 */
[----:B------:R-:W4:Y:S01]  /*4f30*/  LDC.64 R4, c[0x0][0x890] ;  /* 0x00022400ff047b82 */ /* 0x000f220000000a00 */
[----:B------:R-:W2:Y:S01]  /*4f40*/  LDCU UR4, c[0x0][0xb30] ;  /* 0x00016600ff0477ac */ /* 0x000ea20008000800 */
[----:B------:R-:W-:Y:S01]  /*4f50*/  UMOV UR21, 0x400 ;  /* 0x0000040000157882 */ /* 0x000fe20000000000 */
[----:B-1----:R-:W-:-:S02]  /*4f60*/  UIMAD.WIDE.U32 UR6, UR31, UR48, URZ ;  /* 0x000000301f0672a5 */ /* 0x002fc4000f8e00ff */
[----:B---3--:R-:W-:Y:S02]  /*4f70*/  UIMAD.WIDE.U32 UR8, UR30, UR51, URZ ;  /* 0x000000331e0872a5 */ /* 0x008fe4000f8e00ff */
[----:B------:R-:W-:Y:S02]  /*4f80*/  ULEA UR21, UR61, UR21, 0x18 ;  /* 0x000000153d157291 */ /* 0x000fe4000f8ec0ff */
[----:B------:R-:W-:Y:S02]  /*4f90*/  UPLOP3.LUT UP2, UPT, UPT, UPT, UPT, 0x40, 0x4 ;  /* 0x000000000004789c */ /* 0x000fe40003f4e870 */
[----:B------:R-:W-:Y:S01]  /*4fa0*/  UIADD3 UR37, UPT, UPT, UR21, 0x48, URZ ;  /* 0x0000004815257890 */ /* 0x000fe2000fffe0ff */
[----:B------:R-:W-:Y:S01]  /*4fb0*/  UMOV UR6, UR7 ;  /* 0x0000000700067c82 */ /* 0x000fe20008000000 */
[----:B------:R-:W-:Y:S01]  /*4fc0*/  UMOV UR38, UR9 ;  /* 0x0000000900267c82 */ /* 0x000fe20008000000 */
[----:B------:R-:W-:Y:S02]  /*4fd0*/  UISETP.GE.AND UP0, UPT, UR39, 0x1, UPT ;  /* 0x000000012700788c */ /* 0x000fe4000bf06270 */
[----:B------:R-:W-:Y:S01]  /*4fe0*/  UISETP.NE.AND UP4, UPT, UR39, 0x1, UPT ;  /* 0x000000012700788c */ /* 0x000fe2000bf85270 */
[----:B------:R-:W1:Y:S01]  /*4ff0*/  LDCU.64 UR22, c[0x0][0xb28] ;  /* 0x00016500ff1677ac */ /* 0x000e620008000a00 */
[----:B------:R-:W-:-:S02]  /*5000*/  UISETP.NE.AND UP6, UPT, UR15, 0x1, UPT ;  /* 0x000000010f00788c */ /* 0x000fc4000bfc5270 */
[----:B------:R-:W-:Y:S02]  /*5010*/  UISETP.NE.AND UP5, UPT, UR50, 0x1, UPT ;  /* 0x000000013200788c */ /* 0x000fe4000bfa5270 */
[----:B------:R-:W-:Y:S02]  /*5020*/  UIADD3 UR41, UPT, UPT, UR21, 0x30, URZ ;  /* 0x0000003015297890 */ /* 0x000fe4000fffe0ff */
[----:B------:R-:W-:Y:S02]  /*5030*/  UIADD3 UR33, UPT, UPT, UR21, 0x38, URZ ;  /* 0x0000003815217890 */ /* 0x000fe4000fffe0ff */
[----:B------:R-:W-:Y:S02]  /*5040*/  UIADD3 UR25, UPT, UPT, UR21, 0x40, URZ ;  /* 0x0000004015197890 */ /* 0x000fe4000fffe0ff */
[----:B------:R-:W-:Y:S02]  /*5050*/  UPRMT UR37, UR61, 0x654, UR37 ;  /* 0x000006543d257896 */ /* 0x000fe40008000025 */
[----:B------:R-:W-:-:S02]  /*5060*/  USHF.R.U32.HI UR45, URZ, UR49, UR6 ;  /* 0x00000031ff2d7299 */ /* 0x000fc40008011606 */
[----:B--2---:R-:W-:Y:S02]  /*5070*/  USHF.R.U32.HI UR38, URZ, UR47, UR38 ;  /* 0x0000002fff267299 */ /* 0x004fe40008011626 */
[----:B------:R-:W-:-:S11]  /*5080*/  UISETP.NE.AND UP3, UPT, UR4, 0x1, UPT ;  /* 0x000000010400788c */ /* 0x000fd6000bf65270 */
.L_x_99:
[C---:B------:R-:W-:Y:S02]  /*5090*/  LEA R12, R14.reuse, UR21, 0x3 ;  /* 0x000000150e0c7c11 */ /* 0x040fe4000f8e18ff */
[----:B------:R-:W-:Y:S02]  /*50a0*/  SHF.L.U32 R9, R13, 0x1f, RZ ;  /* 0x0000001f0d097819 */ /* 0x000fe400000006ff */
[----:B------:R-:W-:Y:S02]  /*50b0*/  LEA R10, R14, UR21, 0x4 ;  /* 0x000000150e0a7c11 */ /* 0x000fe4000f8e20ff */
[----:B------:R-:W2:Y:S02]  /*50c0*/  SYNCS.PHASECHK.TRANS64.TRYWAIT P0, [R12+URZ+0x80], R9 ;  /* 0x000080090c0075a7 */ /* 0x000ea400080011ff */
[----:B--23--:R-:W-:Y:S05]  /*50d0*/  @!P0 BRA `(.L_x_89) ;  /* 0x00000050008c8947 */ /* 0x00cfea0003800000 */
.L_x_180:
[----:B--2---:R-:W2:Y:S01]  /*50e0*/  LDS.128 R8, [R10+0x110] ;  /* 0x000110000a087984 */ /* 0x004ea20000000c00 */
[----:B------:R-:W-:Y:S01]  /*50f0*/  UISETP.GE.AND UP0, UPT, UR39, 0x1, UPT ;  /* 0x000000012700788c */ /* 0x000fe2000bf06270 */
[----:B------:R-:W-:Y:S01]  /*5100*/  @!PT LDS RZ, [RZ] ;  /* 0x00000000fffff984 */ /* 0x000fe20000000800 */
[----:B------:R-:W-:Y:S01]  /*5110*/  @!PT LDS RZ, [RZ] ;  /* 0x00000000fffff984 */ /* 0x000fe20000000800 */
[----:B------:R-:W-:Y:S01]  /*5120*/  @!PT LDS RZ, [RZ] ;  /* 0x00000000fffff984 */ /* 0x000fe20000000800 */
[----:B------:R-:W-:Y:S01]  /*5130*/  @!PT LDS RZ, [RZ] ;  /* 0x00000000fffff984 */ /* 0x000fe20000000800 */
[----:B------:R3:W-:Y:S06]  /*5140*/  MEMBAR.ALL.CTA ;  /* 0x0000000000007992 */ /* 0x0007ec0000008000 */
[----:B---3--:R-:W3:Y:S01]  /*5150*/  FENCE.VIEW.ASYNC.S ;  /* 0x00000000000073c6 */ /* 0x008ee20000000000 */
[----:B--2---:R-:W-:Y:S11]  /*5160*/  LOP3.LUT P0, RZ, R10, 0x1, RZ, 0xc0, !PT ;  /* 0x000000010aff7812 */ /* 0x004ff6000780c0ff */
[----:B------:R-:W-:Y:S02]  /*5170*/  @!UPT UIADD3 URZ, UPT, UPT, URZ, URZ, URZ ;  /* 0x000000fffffff290 */ /* 0x000fe4000fffe0ff */
[----:B---3--:R-:W-:Y:S01]  /*5180*/  VOTEU.ANY UP1, P0 ;  /* 0x0000000000ff7886 */ /* 0x008fe20000020100 */
[----:B------:R-:W-:Y:S11]  /*5190*/  PLOP3.LUT P0, PT, PT, PT, UP1, 0x80, 0x8 ;  /* 0x000000000008781c */ /* 0x000ff60003f0f018 */
[----:B------:R-:W-:Y:S02]  /*51a0*/  @!UPT UIADD3 URZ, UPT, UPT, URZ, URZ, URZ ;  /* 0x000000fffffff290 */ /* 0x000fe4000fffe0ff */
[----:B------:R-:W-:Y:S02]  /*51b0*/  @P0 SHF.R.U32.HI R0, RZ, 0x10, R9 ;  /* 0x00000010ff000819 */ /* 0x000fe40000011609 */
[----:B------:R-:W-:Y:S02]  /*51c0*/  @P0 MOV R6, R8 ;  /* 0x0000000800060202 */ /* 0x000fe40000000f00 */
[----:B------:R-:W-:Y:S01]  /*51d0*/  @P0 R2UR UR4, R0 ;  /* 0x00000000000402ca */ /* 0x000fe200000e0000 */
[----:B------:R-:W-:Y:S01]  /*51e0*/  VIADD R0, R12, 0x90 ;  /* 0x000000900c007836 */ /* 0x000fe20000000000 */
[----:B------:R-:W-:Y:S02]  /*51f0*/  @P0 LOP3.LUT R8, R9, 0xffff, RZ, 0xc0, !PT ;  /* 0x0000ffff09080812 */ /* 0x000fe400078ec0ff */
[----:B------:R-:W-:Y:S02]  /*5200*/  @P0 R2UR UR6, R6 ;  /* 0x00000000060602ca */ /* 0x000fe400000e0000 */
[----:B------:R-:W-:Y:S02]  /*5210*/  PRMT R0, RZ, 0x654, R0 ;  /* 0x00000654ff007816 */ /* 0x000fe40000000000 */
[----:B------:R-:W-:Y:S02]  /*5220*/  @P0 R2UR UR5, R8 ;  /* 0x00000000080502ca */ /* 0x000fe400000e0000 */
[----:B------:R2:W-:Y:S03]  /*5230*/  SYNCS.ARRIVE.TRANS64.RED.A1T0 RZ, [R0+URZ], RZ ;  /* 0x000000ff00ff79a7 */ /* 0x0005e600081004ff */
[----:B------:R-:W-:Y:S04]  /*5240*/  @UP1 UMOV UR29, UR4 ;  /* 0x00000004001d1c82 */ /* 0x000fe80008000000 */
[----:B------:R-:W-:Y:S04]  /*5250*/  @UP1 UMOV UR14, UR6 ;  /* 0x00000006000e1c82 */ /* 0x000fe80008000000 */
[----:B------:R-:W-:Y:S01]  /*5260*/  @UP1 UMOV UR13, UR5 ;  /* 0x00000005000d1c82 */ /* 0x000fe20008000000 */
[----:B------:R-:W-:Y:S05]  /*5270*/  BRA.U !UP0, `(.L_x_90) ;  /* 0x0000000108a47547 */ /* 0x000fea000b800000 */
[----:B------:R-:W-:Y:S02]  /*5280*/  UIMAD.WIDE.U32 UR16, UR13, UR51, URZ ;  /* 0x000000330d1072a5 */ /* 0x000fe4000f8e00ff */
[----:B------:R-:W-:Y:S02]  /*5290*/  UIMAD.WIDE.U32 UR18, UR14, UR48, URZ ;  /* 0x000000300e1272a5 */ /* 0x000fe4000f8e00ff */
[----:B------:R-:W-:Y:S02]  /*52a0*/  USEL UR4, UR30, UR38, !UP5 ;  /* 0x000000261e047287 */ /* 0x000fe4000e800000 */
[----:B------:R-:W-:Y:S02]  /*52b0*/  USEL UR7, UR31, UR45, !UP6 ;  /* 0x0000002d1f077287 */ /* 0x000fe4000f000000 */
[----:B-1----:R-:W-:Y:S02]  /*52c0*/  UIMAD.WIDE.U32 UR8, UR4, UR22, URZ ;  /* 0x00000016040872a5 */ /* 0x002fe4000f8e00ff */
[----:B------:R-:W-:Y:S01]  /*52d0*/  UIMAD.WIDE.U32 UR10, UR7, UR22, URZ ;  /* 0x00000016070a72a5 */ /* 0x000fe2000f8e00ff */
[----:B------:R-:W-:Y:S02]  /*52e0*/  UMOV UR5, UR17 ;  /* 0x0000001100057c82 */ /* 0x000fe40008000000 */
[----:B------:R-:W-:Y:S03]  /*52f0*/  USHF.R.U32.HI UR6, URZ, UR47, UR5 ;  /* 0x0000002fff067299 */ /* 0x000fe60008011605 */
[----:B------:R-:W-:Y:S01]  /*5300*/  UMOV UR5, UR19 ;  /* 0x0000001300057c82 */ /* 0x000fe20008000000 */
[----:B------:R-:W-:Y:S02]  /*5310*/  USEL UR6, UR13, UR6, !UP5 ;  /* 0x000000060d067287 */ /* 0x000fe4000e800000 */
[----:B------:R-:W-:Y:S03]  /*5320*/  USHF.R.U32.HI UR12, URZ, UR49, UR5 ;  /* 0x00000031ff0c7299 */ /* 0x000fe60008011605 */
[----:B------:R-:W-:Y:S02]  /*5330*/  UMOV UR5, UR9 ;  /* 0x0000000900057c82 */ /* 0x000fe40008000000 */
[----:B------:R-:W-:Y:S03]  /*5340*/  @UP4 USHF.R.U32.HI UR4, URZ, UR23, UR5 ;  /* 0x00000017ff044299 */ /* 0x000fe60008011605 */
[----:B------:R-:W-:Y:S01]  /*5350*/  UMOV UR5, UR11 ;  /* 0x0000000b00057c82 */ /* 0x000fe20008000000 */
[----:B------:R-:W-:Y:S02]  /*5360*/  UIMAD UR4, UR39, UR4, URZ ;  /* 0x00000004270472a4 */ /* 0x000fe4000f8e02ff */
[----:B------:R-:W-:Y:S02]  /*5370*/  @UP4 USHF.R.U32.HI UR7, URZ, UR23, UR5 ;  /* 0x00000017ff074299 */ /* 0x000fe40008011605 */
[----:B------:R-:W-:Y:S02]  /*5380*/  UIMAD.WIDE.U32 UR10, UR6, UR22, URZ ;  /* 0x00000016060a72a5 */ /* 0x000fe4000f8e00ff */
[----:B------:R-:W-:Y:S02]  /*5390*/  USEL UR5, UR14, UR12, !UP6 ;  /* 0x0000000c0e057287 */ /* 0x000fe4000f000000 */
[----:B------:R-:W-:Y:S02]  /*53a0*/  UIMAD UR8, UR39, UR7, URZ ;  /* 0x00000007270872a4 */ /* 0x000fe4000f8e02ff */
[----:B------:R-:W-:Y:S03]  /*53b0*/  UISETP.GE.AND UP0, UPT, UR6, UR4, UPT ;  /* 0x000000040600728c */ /* 0x000fe6000bf06270 */
[----:B------:R-:W-:Y:S01]  /*53c0*/  UMOV UR4, UR11 ;  /* 0x0000000b00047c82 */ /* 0x000fe20008000000 */
[----:B------:R-:W-:Y:S02]  /*53d0*/  UISETP.GE.OR UP0, UPT, UR5, UR8, UP0 ;  /* 0x000000080500728c */ /* 0x000fe40008706670 */
[----:B------:R-:W-:Y:S02]  /*53e0*/  USHF.R.U32.HI UR4, URZ, UR23, UR4 ;  /* 0x00000017ff047299 */ /* 0x000fe40008011604 */
[----:B------:R-:W-:Y:S02]  /*53f0*/  UIMAD.WIDE.U32 UR8, UR5, UR22, URZ ;  /* 0x00000016050872a5 */ /* 0x000fe4000f8e00ff */
[----:B------:R-:W-:Y:S04]  /*5400*/  USEL UR10, UR6, UR4, !UP4 ;  /* 0x00000004060a7287 */ /* 0x000fe8000e000000 */
[----:B------:R-:W-:Y:S01]  /*5410*/  UIADD3 UR11, UPT, UPT, -UR10, URZ, URZ ;  /* 0x000000ff0a0b7290 */ /* 0x000fe2000fffe1ff */
[----:B------:R-:W-:Y:S02]  /*5420*/  @!UP0 UMOV UR4, UR9 ;  /* 0x0000000900048c82 */ /* 0x000fe40008000000 */
[----:B------:R-:W-:Y:S02]  /*5430*/  @!UP0 USHF.R.U32.HI UR4, URZ, UR23, UR4 ;  /* 0x00000017ff048299 */ /* 0x000fe40008011604 */
[----:B------:R-:W-:Y:S02]  /*5440*/  UIMAD UR8, UR39, UR11, UR6 ;  /* 0x0000000b270872a4 */ /* 0x000fe4000f8e0206 */
[----:B------:R-:W-:Y:S04]  /*5450*/  @!UP0 USEL UR4, UR5, UR4, !UP4 ;  /* 0x0000000405048287 */ /* 0x000fe8000e000000 */
[----:B------:R-:W-:Y:S02]  /*5460*/  @!UP0 UIMAD UR7, UR7, UR8, UR4 ;  /* 0x00000008070782a4 */ /* 0x000fe4000f8e0204 */
[----:B------:R-:W-:Y:S02]  /*5470*/  @!UP0 UIADD3 UR9, UPT, UPT, UR10, -UR4, URZ ;  /* 0x800000040a098290 */ /* 0x000fe4000fffe0ff */
[----:B------:R-:W-:Y:S02]  /*5480*/  UIADD3 UR8, UPT, UPT, -UR6, URZ, URZ ;  /* 0x000000ff06087290 */ /* 0x000fe4000fffe1ff */
[----:B------:R-:W-:Y:S02]  /*5490*/  UIADD3 UR4, UPT, UPT, -UR5, URZ, URZ ;  /* 0x000000ff05047290 */ /* 0x000fe4000fffe1ff */
[----:B------:R-:W-:Y:S03]  /*54a0*/  @!UP0 UIMAD UR6, UR9, UR39, UR5 ;  /* 0x00000027090682a4 */ /* 0x000fe6000f8e0205 */
[----:B------:R-:W-:Y:S01]  /*54b0*/  @!UP0 UMOV UR5, UR7 ;  /* 0x0000000700058c82 */ /* 0x000fe20008000000 */
[----:B------:R-:W-:Y:S02]  /*54c0*/  UIMAD UR7, UR15, UR4, UR14 ;  /* 0x000000040f0772a4 */ /* 0x000fe4000f8e020e */
[----:B------:R-:W-:Y:S02]  /*54d0*/  UIMAD UR4, UR50, UR8, UR13 ;  /* 0x00000008320472a4 */ /* 0x000fe4000f8e020d */
[----:B------:R-:W-:Y:S02]  /*54e0*/  UIMAD UR14, UR5, UR15, UR7 ;  /* 0x0000000f050e72a4 */ /* 0x000fe4000f8e0207 */
[----:B------:R-:W-:Y:S11]  /*54f0*/  UIMAD UR13, UR6, UR50, UR4 ;  /* 0x00000032060d72a4 */ /* 0x000ff6000f8e0204 */
[----:B------:R-:W-:Y:S01]  /*5500*/  @!UPT UIADD3 URZ, UPT, UPT, URZ, URZ, URZ ;  /* 0x000000fffffff290 */ /* 0x000fe2000fffe0ff */
.L_x_90:
[----:B------:R-:W3:Y:S01]  /*5510*/  @!UP3 LDCU.128 UR8, c[0x0][0xb10] ;  /* 0x00016200ff08b7ac */ /* 0x000ee20008000c00 */
[C---:B----4-:R-:W-:Y:S02]  /*5520*/  ISETP.NE.U32.AND P1, PT, R4.reuse, RZ, PT ;  /* 0x000000ff0400720c */ /* 0x050fe40003f25070 */
[----:B------:R-:W-:Y:S02]  /*5530*/  ISETP.NE.U32.AND P0, PT, R4, RZ, PT ;  /* 0x000000ff0400720c */ /* 0x000fe40003f05070 */
[C---:B------:R-:W-:Y:S02]  /*5540*/  ISETP.NE.AND.EX P1, PT, R5.reuse, RZ, PT, P1 ;  /* 0x000000ff0500720c */ /* 0x040fe40003f25310 */
[----:B------:R-:W-:Y:S01]  /*5550*/  ISETP.NE.AND.EX P0, PT, R5, RZ, PT, P0 ;  /* 0x000000ff0500720c */ /* 0x000fe20003f05300 */
[----:B------:R-:W4:Y:S01]  /*5560*/  @!UP3 LDCU UR5, c[0x0][0xb0c] ;  /* 0x00016180ff05b7ac */ /* 0x000f220008000800 */
[----:B------:R-:W-:Y:S01]  /*5570*/  SHF.L.U32 R9, R15, 0x1f, RZ ;  /* 0x0000001f0f097819 */ /* 0x000fe200000006ff */
[----:B------:R-:W-:Y:S02]  /*5580*/  USHF.L.U32 UR42, UR27, 0x7, URZ ;  /* 0x000000071b2a7899 */ /* 0x000fe400080006ff */
[----:B------:R-:W-:Y:S02]  /*5590*/  USHF.L.U32 UR43, UR20, 0x6, URZ ;  /* 0x00000006142b7899 */ /* 0x000fe400080006ff */
[----:B---3--:R-:W-:Y:S07]  /*55a0*/  UIMAD.WIDE.U32 UR6, UR14, UR8, URZ ;  /* 0x000000080e0672a5 */ /* 0x008fee000f8e00ff */
[----:B------:R-:W-:Y:S01]  /*55b0*/  @!UP3 UMOV UR4, UR7 ;  /* 0x000000070004bc82 */ /* 0x000fe20008000000 */
[----:B----4-:R-:W-:Y:S02]  /*55c0*/  @!UP3 UISETP.NE.AND UP0, UPT, UR5, 0x1, UPT ;  /* 0x000000010500b88c */ /* 0x010fe4000bf05270 */
[----:B------:R-:W-:Y:S02]  /*55d0*/  @!UP3 USHF.R.U32.HI UR4, URZ, UR9, UR4 ;  /* 0x00000009ff04b299 */ /* 0x000fe40008011604 */
[----:B------:R-:W-:Y:S02]  /*55e0*/  UIMAD.WIDE.U32 UR6, UR13, UR11, URZ ;  /* 0x0000000b0d0672a5 */ /* 0x000fe4000f8e00ff */
[----:B------:R-:W-:Y:S02]  /*55f0*/  @!UP3 USEL UR8, UR14, UR4, !UP0 ;  /* 0x000000040e08b287 */ /* 0x000fe4000c000000 */
[----:B------:R-:W-:Y:S03]  /*5600*/  @!UP3 UISETP.NE.AND UP0, UPT, UR10, 0x1, UPT ;  /* 0x000000010a00b88c */ /* 0x000fe6000bf05270 */
[----:B------:R-:W-:Y:S02]  /*5610*/  @!UP3 UMOV UR6, UR7 ;  /* 0x000000070006bc82 */ /* 0x000fe40008000000 */
[----:B------:R-:W3:Y:S02]  /*5620*/  @!UP3 LDCU UR4, c[0x0][0xb20] ;  /* 0x00016400ff04b7ac */ /* 0x000ee40008000800 */
[----:B---3--:R-:W-:Y:S04]  /*5630*/  @!UP3 USHF.R.U32.HI UR6, URZ, UR4, UR6 ;  /* 0x00000004ff06b299 */ /* 0x008fe80008011606 */
[----:B------:R-:W-:Y:S04]  /*5640*/  @!UP3 USEL UR6, UR13, UR6, !UP0 ;  /* 0x000000060d06b287 */ /* 0x000fe8000c000000 */
[----:B------:R-:W-:Y:S02]  /*5650*/  @!UP3 UIADD3 UR4, UPT, UPT, -UR8, UR6, URZ ;  /* 0x000000060804b290 */ /* 0x000fe4000fffe1ff */
[----:B------:R-:W-:Y:S02]  /*5660*/  @!UP3 UIADD3 UR6, UPT, UPT, UR8, -UR6, URZ ;  /* 0x800000060806b290 */ /* 0x000fe4000fffe0ff */
[----:B------:R-:W-:Y:S02]  /*5670*/  @!UP3 UIMAD UR14, UR4, UR5, UR14 ;  /* 0x00000005040eb2a4 */ /* 0x000fe4000f8e020e */
[----:B------:R-:W-:Y:S01]  /*5680*/  @!UP3 UIMAD UR13, UR6, UR10, UR13 ;  /* 0x0000000a060db2a4 */ /* 0x000fe2000f8e020d */
[----:B------:R-:W-:Y:S11]  /*5690*/  BRA.U UP2, `(.L_x_91) ;  /* 0x0000000102107547 */ /* 0x000ff6000b800000 */
[----:B--2---:R-:W-:Y:S04]  /*56a0*/  MOV R0, UR46 ;  /* 0x0000002e00007c02 */ /* 0x004fe80008000f00 */
[----:B------:R-:W-:Y:S04]  /*56b0*/  SHF.L.U32 R11, R0, 0x1f, RZ ;  /* 0x0000001f000b7819 */ /* 0x000fe800000006ff */
[----:B------:R-:W2:Y:S02]  /*56c0*/  SYNCS.PHASECHK.TRANS64.TRYWAIT P2, [UR21+0x78], R11 ;  /* 0x0000780bff0075a7 */ /* 0x000ea40008041115 */
[----:B--2---:R-:W-:Y:S05]  /*56d0*/  @!P2 BRA `(.L_x_92) ;  /* 0x0000004c0020a947 */ /* 0x004fea0003800000 */
.L_x_91:
[----:B------:R-:W-:Y:S05]  /*56e0*/  @!P1 BRA `(.L_x_93) ;  /* 0x0000000000309947 */ /* 0x000fea0003800000 */
[----:B------:R-:W-:Y:S01]  /*56f0*/  ISETP.NE.U32.AND P1, PT, R2, RZ, PT ;  /* 0x000000ff0200720c */ /* 0x000fe20003f25070 */
[----:B------:R-:W3:Y:S01]  /*5700*/  LDCU.64 UR4, c[0x0][0x358] ;  /* 0x00006b00ff0477ac */ /* 0x000ee20008000a00 */
[----:B------:R-:W-:Y:S02]  /*5710*/  IMAD.MOV.U32 R56, RZ, RZ, 0x1 ;  /* 0x00000001ff387424 */ /* 0x000fe400078e00ff */
[----:B------:R-:W-:Y:S11]  /*5720*/  ISETP.NE.AND.EX P1, PT, R3, RZ, PT, P1 ;  /* 0x000000ff0300720c */ /* 0x000ff60003f25310 */
[----:B------:R-:W-:Y:S02]  /*5730*/  @!UPT UIADD3 URZ, UPT, UPT, URZ, URZ, URZ ;  /* 0x000000fffffff290 */ /* 0x000fe4000fffe0ff */
[----:B--2---:R-:W2:Y:S01]  /*5740*/  @P1 LDC.64 R10, c[0x0][0x888] ;  /* 0x00022200ff0a1b82 */ /* 0x004ea20000000a00 */
[----:B------:R-:W-:Y:S04]  /*5750*/  @P1 IMAD R0, R4, UR60, RZ ;  /* 0x0000003c04001c24 */ /* 0x000fe8000f8e02ff */
[----:B--2---:R-:W-:Y:S04]  /*5760*/  @P1 IMAD.WIDE R10, R0, 0x4, R10 ;  /* 0x00000004000a1825 */ /* 0x004fe800078e020a */
[----:B------:R-:W-:Y:S01]  /*5770*/  HFMA2 R0, -RZ, RZ, 0, 5.9604644775390625e-08 ;  /* 0x00000001ff007431 */ /* 0x000fe200000001ff */
[----:B---3-5:R3:W5:Y:S04]  /*5780*/  @P1 LDG.E R27, desc[UR4][R10.64] ;  /* 0x000000040a1b1981 */ /* 0x028768000c1e1900 */
[----:B------:R-:W-:Y:S01]  /*5790*/  @!P1 PRMT R56, R0, 0x7610, R56 ;  /* 0x0000761000389816 */ /* 0x000fe20000000038 */
[----:B---3--:R-:W4:Y:S06]  /*57a0*/  @!P1 LDC R27, c[0x0][0x880] ;  /* 0x00022000ff1b9b82 */ /* 0x008f2c0000000800 */
.L_x_93:
[----:B----45:R-:W-:Y:S01]  /*57b0*/  @!P0 FSETP.EQ.AND P1, PT, R27, RZ, PT ;  /* 0x000000ff1b00820b */ /* 0x030fe20003f22000 */
[----:B------:R-:W-:Y:S01]  /*57c0*/  @!UPT UIADD3 URZ, UPT, UPT, URZ, URZ, URZ ;  /* 0x000000fffffff290 */ /* 0x000fe2000fffe0ff */
[----:B------:R-:W-:Y:S11]  /*57d0*/  @!P0 BRA `(.L_x_94) ;  /* 0x0000000000188947 */ /* 0x000ff60003800000 */
[----:B------:R-:W-:Y:S02]  /*57e0*/  LOP3.LUT P0, RZ, R56, 0xff, RZ, 0xc0, !PT ;  /* 0x000000ff38ff7812 */ /* 0x000fe4000780c0ff */
[----:B------:R-:W-:Y:S04]  /*57f0*/  ISETP.NE.U32.AND P1, PT, R2, RZ, PT ;  /* 0x000000ff0200720c */ /* 0x000fe80003f25070 */
[----:B------:R-:W-:Y:S04]  /*5800*/  ISETP.NE.AND.EX P1, PT, R3, RZ, PT, P1 ;  /* 0x000000ff0300720c */ /* 0x000fe80003f25310 */
[----:B------:R-:W-:Y:S03]  /*5810*/  PLOP3.LUT P1, PT, P1, PT, PT, 0x8, 0x80 ;  /* 0x000000000080781c */ /* 0x000fe60000f2e170 */
[----:B------:R-:W-:Y:S11]  /*5820*/  @P0 FSETP.EQ.AND P1, PT, R27, RZ, PT ;  /* 0x000000ff1b00020b */ /* 0x000ff60003f22000 */
[----:B------:R-:W-:Y:S02]  /*5830*/  @!UPT UIADD3 URZ, UPT, UPT, URZ, URZ, URZ ;  /* 0x000000fffffff290 */ /* 0x000fe4000fffe0ff */
.L_x_94:
[----:B------:R-:W3:Y:S01]  /*5840*/  SYNCS.PHASECHK.TRANS64.TRYWAIT P2, [UR21+0x50], R9 ;  /* 0x00005009ff0075a7 */ /* 0x000ee20008041115 */
[----:B------:R-:W-:Y:S04]  /*5850*/  ELECT P0, URZ, PT ;  /* 0x0000000000ff782f */ /* 0x000fe80003800000 */
[----:B------:R-:W-:Y:S11]  /*5860*/  PLOP3.LUT P1, PT, P1, P0, PT, 0xf2, 0x2f ;  /* 0x00000000002f781c */ /* 0x000ff60000f21e72 */
[----:B------:R-:W-:Y:S02]  /*5870*/  @!UPT UIADD3 URZ, UPT, UPT, URZ, URZ, URZ ;  /* 0x000000fffffff290 */ /* 0x000fe4000fffe0ff */
[----:B------:R-:W-:Y:S05]  /*5880*/  @!P1 IADD3 R8, P0, PT, R16, 0x580, RZ ;  /* 0x0000058010089810 */ /* 0x000fea0007f1e0ff */
[----:B------:R-:W-:Y:S01]  /*5890*/  @!P1 IMAD.X R6, RZ, RZ, R17, P0 ;  /* 0x000000ffff069224 */ /* 0x000fe200000e0611 */
[----:B---3--:R-:W-:Y:S07]  /*58a0*/  @!P2 BRA `(.L_x_95) ;  /* 0x0000004800c4a947 */ /* 0x008fee0003800000 */
.L_x_183:
[----:B------:R-:W-:Y:S01]  /*58b0*/  @!P1 R2UR UR5, R8 ;  /* 0x00000000080592ca */ /* 0x000fe200000e0000 */
[----:B------:R-:W-:Y:S01]  /*58c0*/  VOTEU.ALL UP0, P1 ;  /* 0x0000000000ff7886 */ /* 0x000fe20000800000 */
[----:B------:R-:W-:Y:S01]  /*58d0*/  @!P1 R2UR UR4, R6 ;  /* 0x00000000060492ca */ /* 0x000fe200000e0000 */
[----:B------:R-:W-:Y:S01]  /*58e0*/  UMOV UR16, 0x0 ;  /* 0x0000000000107882 */ /* 0x000fe20000000000 */
[----:B------:R-:W-:Y:S01]  /*58f0*/  UMOV UR17, 0x10000000 ;  /* 0x1000000000117882 */ /* 0x000fe20000000000 */
[----:B------:R-:W-:Y:S01]  /*5900*/  UMOV UR44, UR60 ;  /* 0x0000003c002c7c82 */ /* 0x000fe20008000000 */
[----:B------:R-:W-:Y:S01]  /*5910*/  @!UP0 UIADD3 UR40, UPT, UPT, UR21, 0x200, URZ ;  /* 0x0000020015288890 */ /* 0x000fe2000fffe0ff */
[----:B--2---:R-:W-:Y:S01]  /*5920*/  @!P1 IMAD.MOV.U32 R0, RZ, RZ, 0x2000 ;  /* 0x00002000ff009424 */ /* 0x004fe200078e00ff */
[----:B------:R-:W-:Y:S01]  /*5930*/  @!UP0 UIADD3 UR10, UPT, UPT, UR42, 0x40, URZ ;  /* 0x000000402a0a8890 */ /* 0x000fe2000fffe0ff */
[----:B------:R-:W-:Y:S01]  /*5940*/  @!P1 IADD3 R8, P0, PT, R16, 0x580, RZ ;  /* 0x0000058010089810 */ /* 0x000fe20007f1e0ff */
[----:B------:R-:W-:Y:S01]  /*5950*/  @!UP0 UIADD3 UR8, UPT, UPT, UR21, 0x1200, URZ ;  /* 0x0000120015088890 */ /* 0x000fe2000fffe0ff */
[----:B------:R-:W-:Y:S02]  /*5960*/  VOTEU.ALL UP0, P1 ;  /* 0x0000000000ff7886 */ /* 0x000fe40000800000 */
[----:B------:R-:W-:Y:S01]  /*5970*/  IMAD.U32 R10, RZ, RZ, UR5 ;  /* 0x00000005ff0a7e24 */ /* 0x000fe2000f8e00ff */
[----:B------:R-:W-:Y:S01]  /*5980*/  UMOV UR9, UR41 ;  /* 0x0000002900097c82 */ /* 0x000fe20008000000 */
[----:B------:R-:W-:Y:S01]  /*5990*/  IMAD.U32 R11, RZ, RZ, UR4 ;  /* 0x00000004ff0b7e24 */ /* 0x000fe2000f8e00ff */
[----:B------:R-:W-:Y:S01]  /*59a0*/  UMOV UR11, UR43 ;  /* 0x0000002b000b7c82 */ /* 0x000fe20008000000 */
[----:B------:R-:W-:Y:S01]  /*59b0*/  UMOV UR12, UR60 ;  /* 0x0000003c000c7c82 */ /* 0x000fe20008000000 */
[----:B------:R-:W-:Y:S01]  /*59c0*/  @!P1 R2UR UR4, R10 ;  /* 0x000000000a0492ca */ /* 0x000fe200000e0000 */
[----:B------:R-:W-:Y:S01]  /*59d0*/  UPRMT UR6, UR61, 0x654, UR41 ;  /* 0x000006543d067896 */ /* 0x000fe20008000029 */
[----:B------:R-:W-:Y:S01]  /*59e0*/  @!P1 R2UR UR5, R11 ;  /* 0x000000000b0592ca */ /* 0x000fe200000e0000 */
[----:B------:R-:W-:Y:S11]  /*59f0*/  @!P1 IMAD.X R6, RZ, RZ, R17, P0 ;  /* 0x000000ffff069224 */ /* 0x000ff600000e0611 */
[----:B------:R-:W-:Y:S01]  /*5a00*/  @!UPT UIADD3 URZ, UPT, UPT, URZ, URZ, URZ ;  /* 0x000000fffffff290 */ /* 0x000fe2000fffe0ff */
[----:B------:R2:W-:Y:S01]  /*5a10*/  @!UP0 UTMALDG.3D [UR40], [UR4], desc[UR16] ;  /* 0x00001028040085b4 */ /* 0x0005e20008011000 */
[----:B------:R-:W-:Y:S05]  /*5a20*/  VOTEU.ALL UP0, P1 ;  /* 0x0000000000ff7886 */ /* 0x000fea0000800000 */
[----:B------:R2:W-:Y:S01]  /*5a30*/  @!UP0 UTMALDG.3D [UR8], [UR4], desc[UR16] ;  /* 0x00001008040085b4 */ /* 0x0005e20008011000 */
[----:B------:R2:W-:Y:S01]  /*5a40*/  @!P1 SYNCS.ARRIVE.TRANS64.RED.A0TR RZ, [UR21+0x30], R0 ;  /* 0x00003000ffff99a7 */ /* 0x0005e20008300415 */
[----:B------:R-:W-:Y:S01]  /*5a50*/  SYNCS.ARRIVE.TRANS64.RED.A1T0 RZ, [UR6], RZ ;  /* 0x000000ffffff79a7 */ /* 0x000fe20008100406 */
[----:B------:R-:W3:Y:S02]  /*5a60*/  SYNCS.PHASECHK.TRANS64.TRYWAIT P2, [UR21+0x58], R9 ;  /* 0x00005809ff0075a7 */ /* 0x000ee40008041115 */
[----:B--23--:R-:W-:Y:S05]  /*5a70*/  @!P2 BRA `(.L_x_96) ;  /* 0x000000480068a947 */ /* 0x00cfea0003800000 */
.L_x_185:
        /* <DEDUP_REMOVED lines=10> */
[----:B------:R-:W-:Y:S02]  /*5b20*/  @!UP0 UIADD3 UR10, UPT, UPT, UR42, 0x50, URZ ;  /* 0x000000502a0a8890 */ /* 0x000fe4000fffe0ff */
[----:B------:R-:W-:Y:S01]  /*5b30*/  @!UP0 UIADD3 UR8, UPT, UPT, UR21, 0x3200, URZ ;  /* 0x0000320015088890 */ /* 0x000fe2000fffe0ff */
[----:B------:R-:W-:Y:S01]  /*5b40*/  IMAD.U32 R10, RZ, RZ, UR5 ;  /* 0x00000005ff0a7e24 */ /* 0x000fe2000f8e00ff */
[----:B------:R-:W-:Y:S01]  /*5b50*/  VOTEU.ALL UP0, P1 ;  /* 0x0000000000ff7886 */ /* 0x000fe20000800000 */
[----:B------:R-:W-:Y:S01]  /*5b60*/  IMAD.U32 R11, RZ, RZ, UR4 ;  /* 0x00000004ff0b7e24 */ /* 0x000fe2000f8e00ff */
[----:B------:R-:W-:Y:S01]  /*5b70*/  UMOV UR36, UR60 ;  /* 0x0000003c00247c82 */ /* 0x000fe20008000000 */
[----:B------:R-:W-:Y:S01]  /*5b80*/  UMOV UR9, UR33 ;  /* 0x0000002100097c82 */ /* 0x000fe20008000000 */
[----:B------:R-:W-:Y:S01]  /*5b90*/  @!P1 R2UR UR4, R10 ;  /* 0x000000000a0492ca */ /* 0x000fe200000e0000 */
[----:B------:R-:W-:Y:S01]  /*5ba0*/  UMOV UR11, UR43 ;  /* 0x0000002b000b7c82 */ /* 0x000fe20008000000 */
[----:B------:R-:W-:Y:S01]  /*5bb0*/  @!P1 R2UR UR5, R11 ;  /* 0x000000000b0592ca */ /* 0x000fe200000e0000 */
[----:B------:R-:W-:Y:S01]  /*5bc0*/  UMOV UR12, UR60 ;  /* 0x0000003c000c7c82 */ /* 0x000fe20008000000 */
[----:B------:R-:W-:Y:S01]  /*5bd0*/  UPRMT UR6, UR61, 0x654, UR33 ;  /* 0x000006543d067896 */ /* 0x000fe20008000021 */
[----:B------:R-:W-:Y:S10]  /*5be0*/  @!P1 IMAD.X R6, RZ, RZ, R17, P0 ;  /* 0x000000ffff069224 */ /* 0x000ff400000e0611 */
[----:B------:R2:W-:Y:S01]  /*5bf0*/  @!UP0 UTMALDG.3D [UR32], [UR4], desc[UR16] ;  /* 0x00001020040085b4 */ /* 0x0005e20008011000 */
[----:B------:R-:W-:Y:S05]  /*5c00*/  VOTEU.ALL UP0, P1 ;  /* 0x0000000000ff7886 */ /* 0x000fea0000800000 */
[----:B------:R2:W-:Y:S01]  /*5c10*/  @!UP0 UTMALDG.3D [UR8], [UR4], desc[UR16] ;  /* 0x00001008040085b4 */ /* 0x0005e20008011000 */
[----:B------:R2:W-:Y:S01]  /*5c20*/  @!P1 SYNCS.ARRIVE.TRANS64.RED.A0TR RZ, [UR21+0x38], R0 ;  /* 0x00003800ffff99a7 */ /* 0x0005e20008300415 */
[----:B------:R-:W-:Y:S01]  /*5c30*/  SYNCS.ARRIVE.TRANS64.RED.A1T0 RZ, [UR6], RZ ;  /* 0x000000ffffff79a7 */ /* 0x000fe20008100406 */
[----:B------:R-:W3:Y:S02]  /*5c40*/  SYNCS.PHASECHK.TRANS64.TRYWAIT P2, [UR21+0x60], R9 ;  /* 0x00006009ff0075a7 */ /* 0x000ee40008041115 */
[----:B--23--:R-:W-:Y:S05]  /*5c50*/  @!P2 BRA `(.L_x_97) ;  /* 0x000000480008a947 */ /* 0x00cfea0003800000 */
.L_x_187:
        /* <DEDUP_REMOVED lines=9> */
[----:B------:R-:W-:Y:S01]  /*5cf0*/  VIADD R14, R14, 0x1 ;  /* 0x000000010e0e7836 */ /* 0x000fe20000000000 */
        /* <DEDUP_REMOVED lines=11> */
[----:B------:R-:W-:Y:S11]  /*5db0*/  UPRMT UR6, UR61, 0x654, UR25 ;  /* 0x000006543d067896 */ /* 0x000ff60008000019 */
[----:B------:R2:W-:Y:S01]  /*5dc0*/  @!UP0 UTMALDG.3D [UR24], [UR4], desc[UR16] ;  /* 0x00001018040085b4 */ /* 0x0005e20008011000 */
[----:B------:R-:W-:Y:S05]  /*5dd0*/  VOTEU.ALL UP0, P1 ;  /* 0x0000000000ff7886 */ /* 0x000fea0000800000 */
[----:B------:R2:W-:Y:S01]  /*5de0*/  @!UP0 UTMALDG.3D [UR8], [UR4], desc[UR16] ;  /* 0x00001008040085b4 */ /* 0x0005e20008011000 */
[----:B------:R2:W-:Y:S01]  /*5df0*/  @!P1 SYNCS.ARRIVE.TRANS64.RED.A0TR RZ, [UR21+0x40], R0 ;  /* 0x00004000ffff99a7 */ /* 0x0005e20008300415 */
[----:B------:R-:W-:Y:S01]  /*5e00*/  SYNCS.ARRIVE.TRANS64.RED.A1T0 RZ, [UR6], RZ ;  /* 0x000000ffffff79a7 */ /* 0x000fe20008100406 */
[----:B------:R-:W3:Y:S02]  /*5e10*/  SYNCS.PHASECHK.TRANS64.TRYWAIT P0, [UR21+0x68], R9 ;  /* 0x00006809ff0075a7 */ /* 0x000ee40008001115 */
[----:B--23--:R-:W-:Y:S05]  /*5e20*/  @!P0 BRA `(.L_x_98) ;  /* 0x0000004400ac8947 */ /* 0x00cfea0003800000 */
.L_x_189:
[----:B------:R-:W-:Y:S01]  /*5e30*/  UPLOP3.LUT UP2, UPT, UPT, UPT, UPT, 0x80, 0x8 ;  /* 0x000000000008789c */ /* 0x000fe20003f4f070 */
[----:B------:R-:W-:Y:S01]  /*5e40*/  @!P1 IADD3 R6, P0, PT, R16, 0x580, RZ ;  /* 0x0000058010069810 */ /* 0x000fe20007f1e0ff */
[----:B------:R-:W-:Y:S01]  /*5e50*/  UMOV UR6, 0x0 ;  /* 0x0000000000067882 */ /* 0x000fe20000000000 */
[----:B------:R-:W-:Y:S01]  /*5e60*/  UMOV UR7, 0x10000000 ;  /* 0x1000000000077882 */ /* 0x000fe20000000000 */
[----:B------:R-:W-:Y:S01]  /*5e70*/  VOTEU.ALL UP0, P1 ;  /* 0x0000000000ff7886 */ /* 0x000fe20000800000 */
[----:B------:R-:W-:Y:S01]  /*5e80*/  @!P1 R2UR UR5, R6 ;  /* 0x00000000060592ca */ /* 0x000fe200000e0000 */
[----:B--2---:R-:W-:Y:S01]  /*5e90*/  @!P1 IMAD.X R0, RZ, RZ, R17, P0 ;  /* 0x000000ffff009224 */ /* 0x004fe200000e0611 */
[----:B------:R-:W-:Y:S01]  /*5ea0*/  UMOV UR19, UR43 ;  /* 0x0000002b00137c82 */ /* 0x000fe20008000000 */
[----:B------:R-:W-:Y:S01]  /*5eb0*/  UMOV UR20, UR60 ;  /* 0x0000003c00147c82 */ /* 0x000fe20008000000 */
[----:B------:R-:W-:Y:S01]  /*5ec0*/  @!UP0 UIADD3 UR18, UPT, UPT, UR42, 0x30, URZ ;  /* 0x000000302a128890 */ /* 0x000fe2000fffe0ff */
[----:B------:R-:W-:Y:S01]  /*5ed0*/  R2UR UR26, R58 ;  /* 0x000000003a1a72ca */ /* 0x000fe200000e0000 */
[----:B------:R-:W-:Y:S01]  /*5ee0*/  @!UP0 UIADD3 UR16, UPT, UPT, UR21, 0x6200, URZ ;  /* 0x0000620015108890 */ /* 0x000fe2000fffe0ff */
[----:B------:R-:W-:Y:S01]  /*5ef0*/  @!P1 R2UR UR4, R0 ;  /* 0x00000000000492ca */ /* 0x000fe200000e0000 */
[----:B------:R-:W-:Y:S01]  /*5f00*/  @!UP0 UIADD3 UR17, UPT, UPT, UR21, 0x48, URZ ;  /* 0x0000004815118890 */ /* 0x000fe2000fffe0ff */
[----:B------:R-:W-:Y:S01]  /*5f10*/  R2UR UR24, R59 ;  /* 0x000000003b1872ca */ /* 0x000fe200000e0000 */
[----:B------:R-:W-:Y:S01]  /*5f20*/  @!UP0 UIADD3 UR10, UPT, UPT, UR42, 0x70, URZ ;  /* 0x000000702a0a8890 */ /* 0x000fe2000fffe0ff */
[----:B------:R-:W-:Y:S01]  /*5f30*/  ISETP.NE.AND P0, PT, R14, 0x2, PT ;  /* 0x000000020e00780c */ /* 0x000fe20003f05270 */
[----:B------:R-:W-:Y:S01]  /*5f40*/  @!UP0 UIADD3 UR8, UPT, UPT, UR21, 0x7200, URZ ;  /* 0x0000720015088890 */ /* 0x000fe2000fffe0ff */
[----:B------:R-:W-:Y:S01]  /*5f50*/  IMAD.U32 R8, RZ, RZ, UR5 ;  /* 0x00000005ff087e24 */ /* 0x000fe2000f8e00ff */
[----:B------:R-:W-:Y:S01]  /*5f60*/  VOTEU.ALL UP0, P1 ;  /* 0x0000000000ff7886 */ /* 0x000fe20000800000 */
[----:B------:R-:W-:Y:S01]  /*5f70*/  UMOV UR11, UR43 ;  /* 0x0000002b000b7c82 */ /* 0x000fe20008000000 */
[----:B------:R-:W-:Y:S01]  /*5f80*/  UMOV UR12, UR60 ;  /* 0x0000003c000c7c82 */ /* 0x000fe20008000000 */
[----:B------:R-:W-:Y:S01]  /*5f90*/  UMOV UR9, UR17 ;  /* 0x0000001100097c82 */ /* 0x000fe20008000000 */
[----:B------:R-:W-:Y:S01]  /*5fa0*/  SEL R0, RZ, 0x1, P0 ;  /* 0x00000001ff007807 */ /* 0x000fe20000000000 */
[----:B------:R-:W-:Y:S01]  /*5fb0*/  UIADD3 UR27, UPT, UPT, UR13, UR26, URZ ;  /* 0x0000001a0d1b7290 */ /* 0x000fe2000fffe0ff */
[----:B------:R-:W-:Y:S01]  /*5fc0*/  IMAD.U32 R9, RZ, RZ, UR4 ;  /* 0x00000004ff097e24 */ /* 0x000fe2000f8e00ff */
[----:B------:R-:W-:Y:S01]  /*5fd0*/  @!P1 R2UR UR4, R8 ;  /* 0x00000000080492ca */ /* 0x000fe200000e0000 */
[----:B------:R-:W-:Y:S01]  /*5fe0*/  UMOV UR60, UR29 ;  /* 0x0000001d003c7c82 */ /* 0x000fe20008000000 */
[----:B------:R-:W-:Y:S02]  /*5ff0*/  LOP3.LUT R13, R13, R0, RZ, 0x3c, !PT ;  /* 0x000000000d0d7212 */ /* 0x000fe400078e3cff */
[----:B------:R-:W-:Y:S02]  /*6000*/  @!P1 R2UR UR5, R9 ;  /* 0x00000000090592ca */ /* 0x000fe400000e0000 */
[----:B------:R-:W-:Y:S02]  /*6010*/  LOP3.LUT R15, R15, 0x1, RZ, 0x3c, !PT ;  /* 0x000000010f0f7812 */ /* 0x000fe400078e3cff */
[----:B------:R-:W-:Y:S09]  /*6020*/  SEL R14, R14, RZ, P0 ;  /* 0x000000ff0e0e7207 */ /* 0x000ff20000000000 */
[----:B------:R2:W-:Y:S01]  /*6030*/  @!UP0 UTMALDG.3D [UR16], [UR4], desc[UR6] ;  /* 0x00000610040085b4 */ /* 0x0005e20008011000 */
[----:B------:R-:W-:Y:S05]  /*6040*/  VOTEU.ALL UP0, P1 ;  /* 0x0000000000ff7886 */ /* 0x000fea0000800000 */
[----:B------:R3:W-:Y:S01]  /*6050*/  @!UP0 UTMALDG.3D [UR8], [UR4], desc[UR6] ;  /* 0x00000608040085b4 */ /* 0x0007e20008011000 */
[----:B------:R3:W-:Y:S01]  /*6060*/  @!P1 SYNCS.ARRIVE.TRANS64.RED.A0TR RZ, [UR21+0x48], R7 ;  /* 0x00004807ffff99a7 */ /* 0x0007e20008300415 */
[----:B------:R-:W-:Y:S01]  /*6070*/  SYNCS.ARRIVE.TRANS64.RED.A1T0 RZ, [UR37], RZ ;  /* 0x000000ffffff79a7 */ /* 0x000fe20008100425 */
[----:B--2---:R-:W-:Y:S01]  /*6080*/  UIADD3 UR20, UPT, UPT, UR14, UR24, URZ ;  /* 0x000000180e147290 */ /* 0x004fe2000fffe0ff */
[----:B------:R-:W-:Y:S11]  /*6090*/  BRA.U UP1, `(.L_x_99) ;  /* 0xffffffed01fc7547 */ /* 0x000ff6000b83ffff */
[----:B------:R-:W-:-:S04]  /*60a0*/  SHF.L.U32 R3, R15, 0x1f, RZ ;  /* 0x0000001f0f037819 */ /* 0x000fc800000006ff */
[----:B------:R-:W2:Y:S02]  /*60b0*/  SYNCS.PHASECHK.TRANS64.TRYWAIT P0, [UR21+0x50], R3 ;  /* 0x00005003ff0075a7 */ /* 0x000ea40008001115 */
[----:B--2---:R-:W-:Y:S05]  /*60c0*/  @!P0 BRA `(.L_x_100) ;  /* 0x00000044001c8947 */ /* 0x004fea0003800000 */
.L_x_191:
[----:B------:R-:W4:Y:S02]  /*60d0*/  SYNCS.PHASECHK.TRANS64.TRYWAIT P0, [UR21+0x58], R3 ;  /* 0x00005803ff0075a7 */ /* 0x000f240008001115 */
[----:B----4-:R-:W-:Y:S05]  /*60e0*/  @!P0 BRA `(.L_x_101) ;  /* 0x00000044002c8947 */ /* 0x010fea0003800000 */
.L_x_193:
[----:B------:R-:W4:Y:S02]  /*60f0*/  SYNCS.PHASECHK.TRANS64.TRYWAIT P0, [UR21+0x60], R3 ;  /* 0x00006003ff0075a7 */ /* 0x000f240008001115 */
[----:B----4-:R-:W-:Y:S05]  /*6100*/  @!P0 BRA `(.L_x_102) ;  /* 0x00000044003c8947 */ /* 0x010fea0003800000 */
.L_x_195:
[----:B--2---:R-:W-:-:S07]  /*6110*/  MOV R0, UR21 ;  /* 0x0000001500007c02 */ /* 0x004fce0008000f00 */
.L_x_103:
[----:B--2---:R-:W-:-:S04]  /*6120*/  SHF.L.U32 R3, R15, 0x1f, RZ ;  /* 0x0000001f0f037819 */ /* 0x004fc800000006ff */
[----:B------:R2:W4:Y:S03]  /*6130*/  SYNCS.PHASECHK.TRANS64.TRYWAIT P0, [R0+URZ+0x68], R3 ;  /* 0x00006803000075a7 */ /* 0x00052600080011ff */
[----:B----4-:R-:W-:Y:S05]  /*6140*/  @!P0 NANOSLEEP.SYNCS 0x989680 ;  /* 0x009896800000895d */ /* 0x010fea0003900000 */
[----:B------:R-:W4:Y:S02]  /*6150*/  @!P0 SYNCS.PHASECHK.TRANS64 P0, [R0+URZ+0x68], R3 ;  /* 0x00006803000085a7 */ /* 0x000f2400080010ff */
[----:B-1-34-:R-:W-:Y:S05]  /*6160*/  @P0 EXIT ;  /* 0x000000000000094d */ /* 0x01afea0003800000 */
[----:B------:R-:W-:Y:S05]  /*6170*/  BRA `(.L_x_103) ;  /* 0xfffffffc00e87947 */ /* 0x000fea000383ffff */
.L_x_88:
[----:B------:R-:W-:-:S06]  /*6180*/  UISETP.GE.AND UP0, UPT, UR21, 0x4, UPT ;  /* 0x000000041500788c */ /* 0x000fcc000bf06270 */
[----:B------:R-:W-:-:S13]  /*6190*/  PLOP3.LUT P0, PT, PT, PT, UP0, 0x80, 0x8 ;  /* 0x000000000008781c */ /* 0x000fda0003f0f008 */
[----:B------:R-:W-:Y:S05]  /*61a0*/  @!P0 EXIT ;  /* 0x000000000000894d */ /* 0x000fea0003800000 */
[----:B------:R-:W-:Y:S01]  /*61b0*/  BAR.SYNC.DEFER_BLOCKING 0x6, 0xa0 ;  /* 0x0182800000007b1d */ /* 0x000fe20000010000 */
[----:B------:R-:W-:Y:S01]  /*61c0*/  IMAD.SHL.U32 R3, R71, 0x10, RZ ;  /* 0x0000001047037824 */ /* 0x000fe200078e00ff */
[C---:B------:R-:W-:Y:S01]  /*61d0*/  SHF.L.U32 R4, R57.reuse, 0x15, RZ ;  /* 0x0000001539047819 */ /* 0x040fe200000006ff */
[----:B------:R-:W-:Y:S01]  /*61e0*/  IMAD.SHL.U32 R5, R57, 0x200, RZ ;  /* 0x0000020039057824 */ /* 0x000fe200078e00ff */
[C---:B------:R-:W-:Y:S01]  /*61f0*/  LOP3.LUT R72, R71.reuse, 0x60, RZ, 0xc0, !PT ;  /* 0x0000006047487812 */ /* 0x040fe200078ec0ff */
[----:B------:R-:W-:Y:S01]  /*6200*/  IMAD.SHL.U32 R2, R71, 0x2, RZ ;  /* 0x0000000247027824 */ /* 0x000fe200078e00ff */
[----:B------:R-:W-:Y:S02]  /*6210*/  UMOV UR43, 0x400 ;  /* 0x00000400002b7882 */ /* 0x000fe40000000000 */
[----:B------:R-:W1:Y:S01]  /*6220*/  LDC.64 R54, c[0x0][0x8b0] ;  /* 0x00022c00ff367b82 */ /* 0x000e620000000a00 */
[----:B------:R-:W-:Y:S01]  /*6230*/  ULEA UR43, UR61, UR43, 0x18 ;  /* 0x0000002b3d2b7291 */ /* 0x000fe2000f8ec0ff */
[----:B------:R-:W-:Y:S01]  /*6240*/  LOP3.LUT R70, R3, 0x590, RZ, 0xc0, !PT ;  /* 0x0000059003467812 */ /* 0x000fe200078ec0ff */
[----:B------:R-:W-:Y:S01]  /*6250*/  IMAD.U32 R23, R71, 0x10000, RZ ;  /* 0x0001000047177824 */ /* 0x000fe200078e00ff */
[----:B------:R-:W-:Y:S01]  /*6260*/  LOP3.LUT R3, R3, 0x60, RZ, 0xc0, !PT ;  /* 0x0000006003037812 */ /* 0x000fe200078ec0ff */
[----:B------:R-:W-:Y:S01]  /*6270*/  UIADD3 UR4, UPT, UPT, UR43, 0x200, URZ ;  /* 0x000002002b047890 */ /* 0x000fe2000fffe0ff */
[----:B------:R-:W-:Y:S01]  /*6280*/  LOP3.LUT R70, R70, 0x200, R5, 0xf8, !PT ;  /* 0x0000020046467812 */ /* 0x000fe200078ef805 */
[----:B------:R-:W-:Y:S01]  /*6290*/  HFMA2 R22, -RZ, RZ, 0, 0 ;  /* 0x00000000ff167431 */ /* 0x000fe200000001ff */
[----:B------:R-:W2:Y:S01]  /*62a0*/  LDC.64 R52, c[0x0][0x8a8] ;  /* 0x00022a00ff347b82 */ /* 0x000ea20000000a00 */
[----:B------:R-:W-:Y:S01]  /*62b0*/  LOP3.LUT R3, R3, 0xc, R2, 0xf8, !PT ;  /* 0x0000000c03037812 */ /* 0x000fe200078ef802 */
[----:B------:R-:W-:Y:S01]  /*62c0*/  IMAD.MOV.U32 R67, RZ, RZ, 0x1 ;  /* 0x00000001ff437424 */ /* 0x000fe200078e00ff */
[----:B------:R-:W-:Y:S01]  /*62d0*/  LOP3.LUT R4, R4, 0x200000, RZ, 0xc0, !PT ;  /* 0x0020000004047812 */ /* 0x000fe200078ec0ff */
[----:B------:R-:W-:Y:S01]  /*62e0*/  IMAD.MOV.U32 R66, RZ, RZ, RZ ;  /* 0x000000ffff427224 */ /* 0x000fe200078e00ff */
[----:B------:R-:W-:Y:S01]  /*62f0*/  LOP3.LUT R70, R70, R3, RZ, 0xfc, !PT ;  /* 0x0000000346467212 */ /* 0x000fe200078efcff */
[----:B------:R-:W-:Y:S01]  /*6300*/  IMAD.MOV.U32 R63, RZ, RZ, RZ ;  /* 0x000000ffff3f7224 */ /* 0x000fe200078e00ff */
[----:B------:R-:W-:Y:S01]  /*6310*/  MOV R61, UR4 ;  /* 0x00000004003d7c02 */ /* 0x000fe20008000f00 */
[----:B------:R-:W3:Y:S01]  /*6320*/  LDCU UR57, c[0x0][0x370] ;  /* 0x00006e00ff3977ac */ /* 0x000ee20008000800 */
[----:B------:R-:W4:Y:S01]  /*6330*/  LDS R0, [UR43+0x130] ;  /* 0x0001302bff007984 */ /* 0x000f220008000800 */
[----:B------:R-:W-:-:S02]  /*6340*/  LOP3.LUT R69, R71, 0x2, RZ, 0xc0, !PT ;  /* 0x0000000247457812 */ /* 0x000fc400078ec0ff */
[----:B------:R-:W-:Y:S01]  /*6350*/  LOP3.LUT R23, R4, 0x400000, R23, 0xf8, !PT ;  /* 0x0040000004177812 */ /* 0x000fe200078ef817 */
[----:B------:R-:W-:Y:S01]  /*6360*/  IMAD R70, R70, 0x4, R61 ;  /* 0x0000000446467824 */ /* 0x000fe200078e023d */
[----:B------:R-:W-:Y:S01]  /*6370*/  LOP3.LUT R71, R71, 0x4, RZ, 0xc0, !PT ;  /* 0x0000000447477812 */ /* 0x000fe200078ec0ff */
[----:B------:R-:W1:Y:S01]  /*6380*/  LDCU UR42, c[0x0][0xb0c] ;  /* 0x00016180ff2a77ac */ /* 0x000e620008000800 */
[----:B------:R-:W-:Y:S01]  /*6390*/  MOV R65, RZ ;  /* 0x000000ff00417202 */ /* 0x000fe20000000f00 */
[--C-:B------:R-:W-:Y:S02]  /*63a0*/  IMAD R69, R69, -0x10, R70.reuse ;  /* 0xfffffff045457824 */ /* 0x100fe400078e0246 */
[----:B------:R-:W-:Y:S01]  /*63b0*/  IMAD R68, R71, -0x10, R70 ;  /* 0xfffffff047447824 */ /* 0x000fe200078e0246 */
[----:B------:R-:W1:Y:S01]  /*63c0*/  LDCU UR38, c[0x0][0xb30] ;  /* 0x00016600ff2677ac */ /* 0x000e620008000800 */
[----:B------:R-:W1:Y:S01]  /*63d0*/  LDCU.64 UR50, c[0x0][0x888] ;  /* 0x00011100ff3277ac */ /* 0x000e620008000a00 */
[----:B------:R-:W1:Y:S01]  /*63e0*/  LDCU.64 UR40, c[0x0][0xb28] ;  /* 0x00016500ff2877ac */ /* 0x000e620008000a00 */
[----:B------:R-:W1:Y:S01]  /*63f0*/  LDCU.64 UR62, c[0x0][0x890] ;  /* 0x00011200ff3e77ac */ /* 0x000e620008000a00 */
[----:B------:R-:W1:Y:S01]  /*6400*/  LDCU.128 UR52, c[0x0][0xb10] ;  /* 0x00016200ff3477ac */ /* 0x000e620008000c00 */
[----:B------:R-:W1:Y:S01]  /*6410*/  LDCU UR56, c[0x0][0x374] ;  /* 0x00006e80ff3877ac */ /* 0x000e620008000800 */
[----:B------:R-:W-:Y:S01]  /*6420*/  UMOV UR49, URZ ;  /* 0x000000ff00317c82 */ /* 0x000fe20008000000 */
[----:B------:R-:W-:Y:S01]  /*6430*/  UMOV UR48, URZ ;  /* 0x000000ff00307c82 */ /* 0x000fe20008000000 */
[----:B-1234-:R-:W-:-:S07]  /*6440*/  IMAD.IADD R23, R0, 0x1, R23 ;  /* 0x0000000100177824 */ /* 0x01efce00078e0217 */
.L_x_147:
[----:B------:R-:W-:Y:S02]  /*6450*/  LEA R3, R63, UR43, 0x3 ;  /* 0x0000002b3f037c11 */ /* 0x000fe4000f8e18ff */
[----:B------:R-:W-:Y:S02]  /*6460*/  SHF.L.U32 R0, R65, 0x1f, RZ ;  /* 0x0000001f41007819 */ /* 0x000fe400000006ff */
[----:B-1----:R-:W-:Y:S02]  /*6470*/  LEA R5, R63, UR43, 0x4 ;  /* 0x0000002b3f057c11 */ /* 0x002fe4000f8e20ff */
[----:B------:R-:W1:Y:S02]  /*6480*/  SYNCS.PHASECHK.TRANS64.TRYWAIT P0, [R3+URZ+0x80], R0 ;  /* 0x00008000030075a7 */ /* 0x000e6400080011ff */
[----:B-12---:R-:W-:Y:S05]  /*6490*/  @!P0 BRA `(.L_x_104) ;  /* 0x0000004000708947 */ /* 0x006fea0003800000 */
.L_x_196:
[----:B------:R-:W2:Y:S01]  /*64a0*/  LDS.128 R4, [R5+0x110] ;  /* 0x0001100005047984 */ /* 0x000ea20000000c00 */
        /* <DEDUP_REMOVED lines=10> */
[----:B------:R-:W-:Y:S01]  /*6550*/  PLOP3.LUT P0, PT, PT, PT, UP1, 0x80, 0x8 ;  /* 0x000000000008781c */ /* 0x000fe20003f0f018 */
[----:B------:R-:W-:Y:S11]  /*6560*/  UP2UR UR59, UPR, URZ, 0x2 ;  /* 0x00000002ff3b7883 */ /* 0x000ff60008000000 */
[----:B------:R-:W-:Y:S01]  /*6570*/  @!UPT UIADD3 URZ, UPT, UPT, URZ, URZ, URZ ;  /* 0x000000fffffff290 */ /* 0x000fe2000fffe0ff */
[----:B-1----:R-:W-:Y:S02]  /*6580*/  @P0 SHF.R.U32.HI R0, RZ, 0x10, R5 ;  /* 0x00000010ff000819 */ /* 0x002fe40000011605 */
        /* <DEDUP_REMOVED lines=12> */
[----:B------:R-:W2:Y:S01]  /*6650*/  LDCU UR12, c[0x0][0xb20] ;  /* 0x00016400ff0c77ac */ /* 0x000ea20008000800 */
[----:B------:R-:W-:Y:S02]  /*6660*/  UIMAD.WIDE.U32 UR4, UR56, UR55, URZ ;  /* 0x00000037380472a5 */ /* 0x000fe4000f8e00ff */
[----:B------:R-:W-:Y:S02]  /*6670*/  UIMAD.WIDE.U32 UR6, UR57, UR52, URZ ;  /* 0x00000034390672a5 */ /* 0x000fe4000f8e00ff */
[----:B------:R-:W-:Y:S02]  /*6680*/  UISETP.NE.AND UP0, UPT, UR54, 0x1, UPT ;  /* 0x000000013600788c */ /* 0x000fe4000bf05270 */
[----:B------:R-:W-:Y:S02]  /*6690*/  UIMAD.WIDE.U32 UR8, UR36, UR55, URZ ;  /* 0x00000037240872a5 */ /* 0x000fe4000f8e00ff */
[----:B------:R-:W-:Y:S02]  /*66a0*/  UIMAD.WIDE.U32 UR10, UR37, UR52, URZ ;  /* 0x00000034250a72a5 */ /* 0x000fe4000f8e00ff */
[----:B------:R-:W-:Y:S02]  /*66b0*/  UISETP.NE.AND UP1, UPT, UR42, 0x1, UPT ;  /* 0x000000012a00788c */ /* 0x000fe4000bf25270 */
[----:B------:R-:W-:Y:S01]  /*66c0*/  UISETP.NE.AND UP2, UPT, UR39, 0x1, UPT ;  /* 0x000000012700788c */ /* 0x000fe2000bf45270 */
[----:B------:R-:W-:Y:S02]  /*66d0*/  UMOV UR4, UR5 ;  /* 0x0000000500047c82 */ /* 0x000fe40008000000 */
[----:B--2---:R-:W-:Y:S03]  /*66e0*/  USHF.R.U32.HI UR5, URZ, UR12, UR4 ;  /* 0x0000000cff057299 */ /* 0x004fe60008011604 */
[----:B------:R-:W-:Y:S02]  /*66f0*/  UMOV UR4, UR7 ;  /* 0x0000000700047c82 */ /* 0x000fe40008000000 */
[----:B------:R-:W-:Y:S02]  /*6700*/  USHF.R.U32.HI UR7, URZ, UR53, UR4 ;  /* 0x00000035ff077299 */ /* 0x000fe40008011604 */
[----:B------:R-:W-:Y:S02]  /*6710*/  USEL UR4, UR56, UR5, !UP0 ;  /* 0x0000000538047287 */ /* 0x000fe4000c000000 */
[----:B------:R-:W-:Y:S01]  /*6720*/  USEL UR7, UR57, UR7, !UP1 ;  /* 0x0000000739077287 */ /* 0x000fe2000c800000 */
[----:B------:R-:W-:Y:S01]  /*6730*/  UMOV UR5, UR9 ;  /* 0x0000000900057c82 */ /* 0x000fe20008000000 */
[----:B------:R-:W-:Y:S02]  /*6740*/  UIMAD.WIDE.U32 UR8, UR4, UR40, URZ ;  /* 0x00000028040872a5 */ /* 0x000fe4000f8e00ff */
[----:B------:R-:W-:Y:S03]  /*6750*/  USHF.R.U32.HI UR6, URZ, UR12, UR5 ;  /* 0x0000000cff067299 */ /* 0x000fe60008011605 */
[----:B------:R-:W-:Y:S01]  /*6760*/  UMOV UR5, UR11 ;  /* 0x0000000b00057c82 */ /* 0x000fe20008000000 */
[----:B------:R-:W-:Y:S02]  /*6770*/  UIMAD.WIDE.U32 UR10, UR7, UR40, URZ ;  /* 0x00000028070a72a5 */ /* 0x000fe4000f8e00ff */
[----:B------:R-:W-:Y:S02]  /*6780*/  USHF.R.U32.HI UR12, URZ, UR53, UR5 ;  /* 0x00000035ff0c7299 */ /* 0x000fe40008011605 */
[----:B------:R-:W-:Y:S01]  /*6790*/  USEL UR6, UR36, UR6, !UP0 ;  /* 0x0000000624067287 */ /* 0x000fe2000c000000 */
[----:B------:R-:W-:Y:S02]  /*67a0*/  UMOV UR5, UR9 ;  /* 0x0000000900057c82 */ /* 0x000fe40008000000 */
[----:B------:R-:W-:Y:S01]  /*67b0*/  UMOV UR10, UR11 ;  /* 0x0000000b000a7c82 */ /* 0x000fe20008000000 */
[----:B------:R-:W-:Y:S02]  /*67c0*/  @UP2 USHF.R.U32.HI UR4, URZ, UR41, UR5 ;  /* 0x00000029ff042299 */ /* 0x000fe40008011605 */
[----:B------:R-:W-:Y:S02]  /*67d0*/  @UP2 USHF.R.U32.HI UR7, URZ, UR41, UR10 ;  /* 0x00000029ff072299 */ /* 0x000fe4000801160a */
[----:B------:R-:W-:Y:S02]  /*67e0*/  UIMAD UR4, UR39, UR4, URZ ;  /* 0x00000004270472a4 */ /* 0x000fe4000f8e02ff */
        /* <DEDUP_REMOVED lines=8> */
[----:B------:R-:W-:Y:S02]  /*6870*/  USEL UR11, UR6, UR4, !UP2 ;  /* 0x00000004060b7287 */ /* 0x000fe4000d000000 */
[----:B------:R-:W-:Y:S02]  /*6880*/  UIADD3 UR8, UPT, UPT, -UR5, URZ, URZ ;  /* 0x000000ff05087290 */ /* 0x000fe4000fffe1ff */
[----:B------:R-:W-:Y:S01]  /*6890*/  UIADD3 UR10, UPT, UPT, -UR11, URZ, URZ ;  /* 0x000000ff0b0a7290 */ /* 0x000fe2000fffe1ff */
[----:B------:R-:W-:Y:S01]  /*68a0*/  @!UP0 UMOV UR4, UR9 ;  /* 0x0000000900048c82 */ /* 0x000fe20008000000 */
[----:B------:R-:W-:Y:S02]  /*68b0*/  UIADD3 UR9, UPT, UPT, -UR6, URZ, URZ ;  /* 0x000000ff06097290 */ /* 0x000fe4000fffe1ff */
[----:B------:R-:W-:Y:S02]  /*68c0*/  @!UP0 USHF.R.U32.HI UR4, URZ, UR41, UR4 ;  /* 0x00000029ff048299 */ /* 0x000fe40008011604 */
[----:B------:R-:W-:Y:S02]  /*68d0*/  UIMAD UR10, UR39, UR10, UR6 ;  /* 0x0000000a270a72a4 */ /* 0x000fe4000f8e0206 */
[----:B------:R-:W-:Y:S04]  /*68e0*/  @!UP0 USEL UR4, UR5, UR4, !UP2 ;  /* 0x0000000405048287 */ /* 0x000fe8000d000000 */
[----:B------:R-:W-:Y:S02]  /*68f0*/  @!UP0 UIMAD UR10, UR7, UR10, UR4 ;  /* 0x0000000a070a82a4 */ /* 0x000fe4000f8e0204 */
[----:B------:R-:W-:Y:S02]  /*6900*/  @!UP0 UIADD3 UR11, UPT, UPT, UR11, -UR4, URZ ;  /* 0x800000040b0b8290 */ /* 0x000fe4000fffe0ff */
[----:B------:R-:W-:Y:S02]  /*6910*/  UIMAD UR7, UR42, UR8, UR37 ;  /* 0x000000082a0772a4 */ /* 0x000fe4000f8e0225 */
[----:B------:R-:W-:Y:S02]  /*6920*/  @!UP0 UIMAD UR6, UR11, UR39, UR5 ;  /* 0x000000270b0682a4 */ /* 0x000fe4000f8e0205 */
[----:B------:R-:W-:Y:S01]  /*6930*/  UIMAD UR4, UR54, UR9, UR36 ;  /* 0x00000009360472a4 */ /* 0x000fe2000f8e0224 */
[----:B------:R-:W-:Y:S02]  /*6940*/  @!UP0 UMOV UR5, UR10 ;  /* 0x0000000a00058c82 */ /* 0x000fe40008000000 */
[----:B------:R-:W-:Y:S02]  /*6950*/  UIMAD UR37, UR5, UR42, UR7 ;  /* 0x0000002a052572a4 */ /* 0x000fe4000f8e0207 */
[----:B------:R-:W-:Y:S11]  /*6960*/  UIMAD UR36, UR6, UR54, UR4 ;  /* 0x00000036062472a4 */ /* 0x000ff6000f8e0204 */
[----:B------:R-:W-:Y:S01]  /*6970*/  @!UPT UIADD3 URZ, UPT, UPT, URZ, URZ, URZ ;  /* 0x000000fffffff290 */ /* 0x000fe2000fffe0ff */
.L_x_105:
[----:B------:R-:W-:Y:S01]  /*6980*/  UISETP.NE.AND UP0, UPT, UR38, 0x1, UPT ;  /* 0x000000012600788c */ /* 0x000fe2000bf05270 */
[----:B------:R-:W-:Y:S01]  /*6990*/  LOP3.LUT P0, RZ, R61, 0x1b0, RZ, 0xc0, !PT ;  /* 0x000001b03dff7812 */ /* 0x000fe2000780c0ff */
[----:B------:R-:W-:Y:S01]  /*69a0*/  USHF.L.U32 UR46, UR20, 0x6, URZ ;  /* 0x00000006142e7899 */ /* 0x000fe200080006ff */
[----:B------:R-:W-:Y:S01]  /*69b0*/  BSSY.RECONVERGENT B6, `(.L_x_106) ;  /* 0x0000034000067945 */ /* 0x000fe20003800200 */
[----:B------:R-:W-:Y:S01]  /*69c0*/  USHF.L.U32 UR45, UR27, 0x7, URZ ;  /* 0x000000071b2d7899 */ /* 0x000fe200080006ff */
[----:B------:R-:W-:Y:S06]  /*69d0*/  IADD3 R63, PT, PT, R63, 0x1, RZ ;  /* 0x000000013f3f7810 */ /* 0x000fec0007ffe0ff */
[----:B------:R-:W2:Y:S01]  /*69e0*/  @!UP0 LDCU.128 UR12, c[0x0][0xb10] ;  /* 0x00016200ff0c87ac */ /* 0x000ea20008000c00 */
[----:B------:R-:W3:Y:S01]  /*69f0*/  @!UP0 LDCU UR5, c[0x0][0xb0c] ;  /* 0x00016180ff0587ac */ /* 0x000ee20008000800 */
[----:B------:R-:W4:Y:S01]  /*6a00*/  @!UP0 LDCU UR10, c[0x0][0xb20] ;  /* 0x00016400ff0a87ac */ /* 0x000f220008000800 */
[----:B--2---:R-:W-:Y:S02]  /*6a10*/  UIMAD.WIDE.U32 UR8, UR37, UR12, URZ ;  /* 0x0000000c250872a5 */ /* 0x004fe4000f8e00ff */
[----:B------:R-:W-:Y:S02]  /*6a20*/  UIMAD.WIDE.U32 UR6, UR36, UR15, URZ ;  /* 0x0000000f240672a5 */ /* 0x000fe4000f8e00ff */
[----:B------:R-:W-:Y:S03]  /*6a30*/  @!UP0 UISETP.NE.AND UP1, UPT, UR14, 0x1, UPT ;  /* 0x000000010e00888c */ /* 0x000fe6000bf25270 */
[----:B------:R-:W-:Y:S01]  /*6a40*/  @!UP0 UMOV UR4, UR9 ;  /* 0x0000000900048c82 */ /* 0x000fe20008000000 */
[----:B---3--:R-:W-:Y:S02]  /*6a50*/  @!UP0 UISETP.NE.AND UP2, UPT, UR5, 0x1, UPT ;  /* 0x000000010500888c */ /* 0x008fe4000bf45270 */
[----:B------:R-:W-:Y:S01]  /*6a60*/  @!UP0 USHF.R.U32.HI UR4, URZ, UR13, UR4 ;  /* 0x0000000dff048299 */ /* 0x000fe20008011604 */
[----:B------:R-:W-:Y:S02]  /*6a70*/  @!UP0 UMOV UR6, UR7 ;  /* 0x0000000700068c82 */ /* 0x000fe40008000000 */
[----:B----4-:R-:W-:Y:S02]  /*6a80*/  @!UP0 USHF.R.U32.HI UR6, URZ, UR10, UR6 ;  /* 0x0000000aff068299 */ /* 0x010fe40008011606 */
[----:B------:R-:W-:Y:S02]  /*6a90*/  @!UP0 USEL UR7, UR37, UR4, !UP2 ;  /* 0x0000000425078287 */ /* 0x000fe4000d000000 */
[----:B------:R-:W-:Y:S04]  /*6aa0*/  @!UP0 USEL UR6, UR36, UR6, !UP1 ;  /* 0x0000000624068287 */ /* 0x000fe8000c800000 */
[----:B------:R-:W-:Y:S02]  /*6ab0*/  @!UP0 UIADD3 UR4, UPT, UPT, -UR7, UR6, URZ ;  /* 0x0000000607048290 */ /* 0x000fe4000fffe1ff */
[----:B------:R-:W-:Y:S02]  /*6ac0*/  @!UP0 UIADD3 UR6, UPT, UPT, UR7, -UR6, URZ ;  /* 0x8000000607068290 */ /* 0x000fe4000fffe0ff */
[----:B------:R-:W-:Y:S02]  /*6ad0*/  @!UP0 UIMAD UR37, UR4, UR5, UR37 ;  /* 0x00000005042582a4 */ /* 0x000fe4000f8e0225 */
[----:B------:R-:W-:Y:S01]  /*6ae0*/  @!UP0 UIMAD UR36, UR6, UR14, UR36 ;  /* 0x0000000e062482a4 */ /* 0x000fe2000f8e0224 */
[----:B------:R-:W-:Y:S11]  /*6af0*/  @!P0 BRA `(.L_x_107) ;  /* 0x00000000007c8947 */ /* 0x000ff60003800000 */
[----:B------:R-:W2:Y:S01]  /*6b00*/  LDCU.64 UR8, c[0x4][0x80] ;  /* 0x01001000ff0877ac */ /* 0x000ea20008000a00 */
[----:B------:R-:W-:Y:S01]  /*6b10*/  MOV R2, 0x0 ;  /* 0x0000000000027802 */ /* 0x000fe20000000f00 */
[----:B------:R-:W-:Y:S02]  /*6b20*/  HFMA2 R12, -RZ, RZ, 0, 5.9604644775390625e-08 ;  /* 0x00000001ff0c7431 */ /* 0x000fe400000001ff */
[----:B------:R-:W-:Y:S01]  /*6b30*/  IMAD.MOV.U32 R8, RZ, RZ, 0x70 ;  /* 0x00000070ff087424 */ /* 0x000fe200078e00ff */
[----:B------:R3:W4:Y:S01]  /*6b40*/  LDC.64 R14, c[0x4][R2] ;  /* 0x01000000020e7b82 */ /* 0x0007220000000a00 */
[----:B------:R-:W1:Y:S01]  /*6b50*/  LDCU.64 UR6, c[0x4][0x88] ;  /* 0x01001100ff0677ac */ /* 0x000e620008000a00 */
[----:B------:R-:W-:Y:S01]  /*6b60*/  IMAD.MOV.U32 R13, RZ, RZ, RZ ;  /* 0x000000ffff0d7224 */ /* 0x000fe200078e00ff */
[----:B------:R-:W1:Y:S01]  /*6b70*/  LDCU.64 UR4, c[0x4][0x8] ;  /* 0x01000100ff0477ac */ /* 0x000e620008000a00 */
[----:B--2---:R-:W-:Y:S01]  /*6b80*/  MOV R5, UR9 ;  /* 0x0000000900057c02 */ /* 0x004fe20008000f00 */
[----:B------:R-:W-:Y:S01]  /*6b90*/  IMAD.U32 R4, RZ, RZ, UR8 ;  /* 0x00000008ff047e24 */ /* 0x000fe2000f8e00ff */
[----:B-1----:R-:W-:Y:S01]  /*6ba0*/  MOV R7, UR7 ;  /* 0x0000000700077c02 */ /* 0x002fe20008000f00 */
[----:B------:R-:W-:Y:S01]  /*6bb0*/  IMAD.U32 R6, RZ, RZ, UR6 ;  /* 0x00000006ff067e24 */ /* 0x000fe2000f8e00ff */
[----:B------:R-:W-:Y:S01]  /*6bc0*/  MOV R11, UR5 ;  /* 0x00000005000b7c02 */ /* 0x000fe20008000f00 */
[----:B------:R-:W-:Y:S02]  /*6bd0*/  IMAD.U32 R10, RZ, RZ, UR4 ;  /* 0x00000004ff0a7e24 */ /* 0x000fe4000f8e00ff */
[----:B------:R-:W-:Y:S07]  /*6be0*/  LEPC R20, `(.L_x_108) ;  /* 0x000000001014794e */ /* 0x000fee0000000000 */
[----:B---345:R-:W-:Y:S05]  /*6bf0*/  CALL.ABS.NOINC R14 ;  /* 0x000000000e007343 */ /* 0x038fea0003c00000 */
.L_x_108:
[----:B------:R-:W1:Y:S01]  /*6c00*/  LDCU.64 UR8, c[0x4][0x80] ;  /* 0x01001000ff0877ac */ /* 0x000e620008000a00 */
[----:B------:R-:W2:Y:S01]  /*6c10*/  LDC.64 R2, c[0x4][R2] ;  /* 0x0100000002027b82 */ /* 0x000ea20000000a00 */
[----:B------:R-:W-:Y:S02]  /*6c20*/  HFMA2 R12, -RZ, RZ, 0, 5.9604644775390625e-08 ;  /* 0x00000001ff0c7431 */ /* 0x000fe400000001ff */
[----:B------:R-:W-:Y:S02]  /*6c30*/  IMAD.MOV.U32 R8, RZ, RZ, 0x70 ;  /* 0x00000070ff087424 */ /* 0x000fe400078e00ff */
[----:B------:R-:W-:Y:S01]  /*6c40*/  IMAD.MOV.U32 R13, RZ, RZ, RZ ;  /* 0x000000ffff0d7224 */ /* 0x000fe200078e00ff */
[----:B------:R-:W3:Y:S01]  /*6c50*/  LDCU.64 UR6, c[0x4][0x88] ;  /* 0x01001100ff0677ac */ /* 0x000ee20008000a00 */
[----:B------:R-:W4:Y:S01]  /*6c60*/  LDCU.64 UR4, c[0x4][0x8] ;  /* 0x01000100ff0477ac */ /* 0x000f220008000a00 */
[----:B-1----:R-:W-:Y:S02]  /*6c70*/  MOV R4, UR8 ;  /* 0x0000000800047c02 */ /* 0x002fe40008000f00 */
[----:B------:R-:W-:Y:S02]  /*6c80*/  MOV R5, UR9 ;  /* 0x0000000900057c02 */ /* 0x000fe40008000f00 */
[----:B---3--:R-:W-:Y:S01]  /*6c90*/  MOV R7, UR7 ;  /* 0x0000000700077c02 */ /* 0x008fe20008000f00 */
[----:B------:R-:W-:Y:S01]  /*6ca0*/  IMAD.U32 R6, RZ, RZ, UR6 ;  /* 0x00000006ff067e24 */ /* 0x000fe2000f8e00ff */
[----:B----4-:R-:W-:Y:S01]  /*6cb0*/  MOV R11, UR5 ;  /* 0x00000005000b7c02 */ /* 0x010fe20008000f00 */
[----:B------:R-:W-:Y:S02]  /*6cc0*/  IMAD.U32 R10, RZ, RZ, UR4 ;  /* 0x00000004ff0a7e24 */ /* 0x000fe4000f8e00ff */
[----:B------:R-:W-:Y:S07]  /*6cd0*/  LEPC R20, `(.L_x_107) ;  /* 0x000000001014794e */ /* 0x000fee0000000000 */
[----:B--2---:R-:W-:Y:S05]  /*6ce0*/  CALL.ABS.NOINC R2 ;  /* 0x0000000002007343 */ /* 0x004fea0003c00000 */
.L_x_107:
[----:B------:R-:W-:Y:S05]  /*6cf0*/  BSYNC.RECONVERGENT B6 ;  /* 0x0000000000067941 */ /* 0x000fea0003800200 */
.L_x_106:
[----:B------:R-:W-:Y:S01]  /*6d00*/  R2UR UR4, R60 ;  /* 0x000000003c0472ca */ /* 0x000fe200000e0000 */
[----:B------:R-:W-:Y:S01]  /*6d10*/  UISETP.NE.U32.AND UP0, UPT, UR62, URZ, UPT ;  /* 0x000000ff3e00728c */ /* 0x000fe2000bf05070 */
[----:B------:R-:W-:Y:S02]  /*6d20*/  ISETP.NE.U32.AND P4, PT, R54, RZ, PT ;  /* 0x000000ff3600720c */ /* 0x000fe40003f85070 */
[----:B------:R-:W-:Y:S01]  /*6d30*/  ISETP.NE.U32.AND P2, PT, RZ, UR50, PT ;  /* 0x00000032ff007c0c */ /* 0x000fe2000bf45070 */
[----:B------:R-:W-:Y:S01]  /*6d40*/  UISETP.NE.AND.EX UP1, UPT, UR63, URZ, UPT, UP0 ;  /* 0x000000ff3f00728c */ /* 0x000fe2000bf25300 */
[----:B------:R-:W-:Y:S01]  /*6d50*/  ISETP.NE.AND.EX P4, PT, R55, RZ, PT, P4 ;  /* 0x000000ff3700720c */ /* 0x000fe20003f85340 */
[----:B------:R-:W-:Y:S01]  /*6d60*/  UPLOP3.LUT UP0, UPT, UPT, UPT, UPT, 0x40, 0x4 ;  /* 0x000000000004789c */ /* 0x000fe20003f0e870 */
[----:B------:R-:W-:Y:S05]  /*6d70*/  ISETP.NE.AND.EX P2, PT, RZ, UR51, PT, P2 ;  /* 0x00000033ff007c0c */ /* 0x000fea000bf45320 */
[----:B------:R-:W-:Y:S06]  /*6d80*/  UISETP.NE.AND UP2, UPT, UR4, URZ, UPT ;  /* 0x000000ff0400728c */ /* 0x000fec000bf45270 */
[----:B------:R-:W-:Y:S05]  /*6d90*/  PLOP3.LUT P1, PT, PT, PT, UP2, 0x80, 0x8 ;  /* 0x000000000008781c */ /* 0x000fea0003f2f028 */
[----:B------:R-:W-:Y:S06]  /*6da0*/  @UP2 UPLOP3.LUT UP0, UPT, UPT, UPT, UP1, 0x80, 0x8 ;  /* 0x000000000008289c */ /* 0x000fec0003f0f010 */
[----:B------:R-:W-:Y:S01]  /*6db0*/  PLOP3.LUT P0, PT, PT, PT, UP0, 0x80, 0x8 ;  /* 0x000000000008781c */ /* 0x000fe20003f0f008 */
[----:B------:R-:W-:Y:S01]  /*6dc0*/  @!UPT UIADD3 URZ, UPT, UPT, URZ, URZ, URZ ;  /* 0x000000fffffff290 */ /* 0x000fe2000fffe0ff */
[----:B------:R-:W-:Y:S11]  /*6dd0*/  BRA.U !UP1, `(.L_x_109) ;  /* 0x00000001093c7547 */ /* 0x000ff6000b800000 */
[----:B------:R-:W-:Y:S01]  /*6de0*/  UISETP.NE.U32.AND UP0, UPT, UR50, URZ, UPT ;  /* 0x000000ff3200728c */ /* 0x000fe2000bf05070 */
[----:B-1----:R-:W-:Y:S01]  /*6df0*/  HFMA2 R0, -RZ, RZ, 0, 5.9604644775390625e-08 ;  /* 0x00000001ff007431 */ /* 0x002fe200000001ff */
[----:B------:R-:W1:Y:S01]  /*6e00*/  LDCU.64 UR8, c[0x0][0x358] ;  /* 0x00006b00ff0877ac */ /* 0x000e620008000a00 */
[----:B------:R-:W-:Y:S01]  /*6e10*/  IMAD.MOV.U32 R56, RZ, RZ, 0x1 ;  /* 0x00000001ff387424 */ /* 0x000fe200078e00ff */
[----:B------:R-:W-:Y:S06]  /*6e20*/  UISETP.NE.AND.EX UP0, UPT, UR51, URZ, UPT, UP0 ;  /* 0x000000ff3300728c */ /* 0x000fec000bf05300 */
[----:B------:R-:W-:Y:S05]  /*6e30*/  PLOP3.LUT P3, PT, PT, PT, UP0, 0x80, 0x8 ;  /* 0x000000000008781c */ /* 0x000fea0003f6f008 */
[----:B------:R-:W2:Y:S01]  /*6e40*/  @UP0 LDCU.64 UR4, c[0x0][0x888] ;  /* 0x00011100ff0407ac */ /* 0x000ea20008000a00 */
[----:B------:R-:W-:Y:S07]  /*6e50*/  @UP0 UIMAD UR6, UR60, UR62, URZ ;  /* 0x0000003e3c0602a4 */ /* 0x000fee000f8e02ff */
[----:B------:R-:W-:Y:S01]  /*6e60*/  @!P3 PRMT R56, R0, 0x7610, R56 ;  /* 0x000076100038b816 */ /* 0x000fe20000000038 */
[----:B--2---:R-:W-:Y:S06]  /*6e70*/  @UP0 UIMAD.WIDE UR4, UR6, 0x4, UR4 ;  /* 0x00000004060408a5 */ /* 0x004fec000f8e0204 */
[----:B------:R-:W-:Y:S01]  /*6e80*/  IMAD.U32 R2, RZ, RZ, UR4 ;  /* 0x00000004ff027e24 */ /* 0x000fe2000f8e00ff */
[----:B------:R-:W-:Y:S04]  /*6e90*/  MOV R3, UR5 ;  /* 0x0000000500037c02 */ /* 0x000fe80008000f00 */
[----:B------:R-:W2:Y:S01]  /*6ea0*/  @!UP0 LDCU UR4, c[0x0][0x880] ;  /* 0x00011000ff0487ac */ /* 0x000ea20008000800 */
[----:B-1---5:R3:W5:Y:S02]  /*6eb0*/  @P3 LDG.E R27, desc[UR8][R2.64] ;  /* 0x00000008021b3981 */ /* 0x022764000c1e1900 */
[----:B--23--:R-:W-:Y:S02]  /*6ec0*/  @!P3 IMAD.U32 R27, RZ, RZ, UR4 ;  /* 0x00000004ff1bbe24 */ /* 0x00cfe4000f8e00ff */
.L_x_109:
[----:B------:R-:W-:Y:S05]  /*6ed0*/  @!P4 BRA `(.L_x_110) ;  /* 0x000000000024c947 */ /* 0x000fea0003800000 */
[----:B------:R-:W-:Y:S01]  /*6ee0*/  ISETP.NE.U32.AND P3, PT, R52, RZ, PT ;  /* 0x000000ff3400720c */ /* 0x000fe20003f65070 */
[----:B------:R-:W2:Y:S03]  /*6ef0*/  LDCU.64 UR4, c[0x0][0x358] ;  /* 0x00006b00ff0477ac */ /* 0x000ea60008000a00 */
[----:B------:R-:W-:Y:S11]  /*6f00*/  ISETP.NE.AND.EX P3, PT, R53, RZ, PT, P3 ;  /* 0x000000ff3500720c */ /* 0x000ff60003f65330 */
[----:B------:R-:W-:Y:S02]  /*6f10*/  @!UPT UIADD3 URZ, UPT, UPT, URZ, URZ, URZ ;  /* 0x000000fffffff290 */ /* 0x000fe4000fffe0ff */
[----:B------:R-:W3:Y:S01]  /*6f20*/  @P3 LDC.64 R2, c[0x0][0x8a8] ;  /* 0x00022a00ff023b82 */ /* 0x000ee20000000a00 */
[----:B-1----:R-:W-:Y:S04]  /*6f30*/  @P3 IMAD R0, R54, UR60, RZ ;  /* 0x0000003c36003c24 */ /* 0x002fe8000f8e02ff */
[----:B---3--:R-:W-:Y:S05]  /*6f40*/  @P3 IMAD.WIDE R2, R0, 0x4, R2 ;  /* 0x0000000400023825 */ /* 0x008fea00078e0202 */
[----:B--2--5:R2:W5:Y:S02]  /*6f50*/  @P3 LDG.E R24, desc[UR4][R2.64] ;  /* 0x0000000402183981 */ /* 0x024564000c1e1900 */
[----:B--2---:R-:W3:Y:S02]  /*6f60*/  @!P3 LDC R24, c[0x0][0x8a0] ;  /* 0x00022800ff18bb82 */ /* 0x004ee40000000800 */
.L_x_110:
[----:B-----5:R-:W-:Y:S01]  /*6f70*/  FSETP.NEU.AND P3, PT, R27, RZ, PT ;  /* 0x000000ff1b00720b */ /* 0x020fe20003f6d000 */
[----:B------:R-:W-:Y:S01]  /*6f80*/  BSSY B1, `(.L_x_111) ;  /* 0x0000039000017945 */ /* 0x000fe20003800000 */
[----:B------:R-:W-:Y:S01]  /*6f90*/  SEL R5, RZ, 0xffffffff, P2 ;  /* 0xffffffffff057807 */ /* 0x000fe20001000000 */
[----:B------:R-:W-:Y:S01]  /*6fa0*/  IMAD.MOV.U32 R34, RZ, RZ, 0x1 ;  /* 0x00000001ff227424 */ /* 0x000fe200078e00ff */
[----:B------:R-:W-:Y:S01]  /*6fb0*/  @P1 LOP3.LUT P2, RZ, R56, 0xff, RZ, 0xc0, !PT ;  /* 0x000000ff38ff1812 */ /* 0x000fe2000784c0ff */
[C---:B------:R-:W-:Y:S01]  /*6fc0*/  IMAD R25, R22.reuse, 0x40, R23 ;  /* 0x0000004016197824 */ /* 0x040fe200078e0217 */
[----:B-1----:R-:W-:Y:S01]  /*6fd0*/  @P1 SEL R0, RZ, 0xffffffff, P3 ;  /* 0xffffffffff001807 */ /* 0x002fe20001800000 */
[----:B------:R-:W-:Y:S01]  /*6fe0*/  IMAD R64, R71, -0x10, R69 ;  /* 0xfffffff047407824 */ /* 0x000fe200078e0245 */
[----:B------:R-:W-:Y:S01]  /*6ff0*/  LOP3.LUT R67, R67, 0x1, RZ, 0x3c, !PT ;  /* 0x0000000143437812 */ /* 0x000fe200078e3cff */
[----:B------:R-:W-:Y:S01]  /*7000*/  IMAD.MOV.U32 R35, RZ, RZ, RZ ;  /* 0x000000ffff237224 */ /* 0x000fe200078e00ff */
[----:B------:R-:W-:Y:S02]  /*7010*/  @P0 SEL R0, R5, R0, !P2 ;  /* 0x0000000005000207 */ /* 0x000fe40005000000 */
[----:B------:R-:W-:Y:S02]  /*7020*/  CS2R R38, SRZ ;  /* 0x0000000000267805 */ /* 0x000fe4000001ff00 */
[----:B------:R-:W-:Y:S02]  /*7030*/  LEA R74, R22, UR43, 0x3 ;  /* 0x0000002b164a7c11 */ /* 0x000fe4000f8e18ff */
[----:B------:R-:W-:Y:S02]  /*7040*/  CS2R R36, SRZ ;  /* 0x0000000000247805 */ /* 0x000fe4000001ff00 */
[----:B------:R-:W-:Y:S02]  /*7050*/  @P1 LOP3.LUT R0, R0, 0x1, RZ, 0xc0, !PT ;  /* 0x0000000100001812 */ /* 0x000fe400078ec0ff */
[----:B------:R-:W-:Y:S02]  /*7060*/  CS2R R42, SRZ ;  /* 0x00000000002a7805 */ /* 0x000fe4000001ff00 */
[----:B------:R-:W-:Y:S02]  /*7070*/  SHF.L.U32 R3, R66, 0x1f, RZ ;  /* 0x0000001f42037819 */ /* 0x000fe400000006ff */
[----:B------:R-:W-:Y:S02]  /*7080*/  CS2R R40, SRZ ;  /* 0x0000000000287805 */ /* 0x000fe4000001ff00 */
[----:B------:R-:W-:Y:S02]  /*7090*/  ISETP.NE.U32.OR P5, PT, R0, 0x1, !P1 ;  /* 0x000000010000780c */ /* 0x000fe40004fa5470 */
[----:B------:R-:W-:Y:S02]  /*70a0*/  CS2R R46, SRZ ;  /* 0x00000000002e7805 */ /* 0x000fe4000001ff00 */
[----:B------:R-:W-:Y:S02]  /*70b0*/  PLOP3.LUT P2, PT, PT, PT, UP1, 0x80, 0x8 ;  /* 0x000000000008781c */ /* 0x000fe40003f4f018 */
[----:B------:R-:W-:Y:S02]  /*70c0*/  CS2R R44, SRZ ;  /* 0x00000000002c7805 */ /* 0x000fe4000001ff00 */
[----:B------:R-:W-:Y:S02]  /*70d0*/  LOP3.LUT P4, R62, R56, 0xff, RZ, 0xc0, !PT ;  /* 0x000000ff383e7812 */ /* 0x000fe4000788c0ff */
[----:B------:R-:W-:Y:S02]  /*70e0*/  CS2R R50, SRZ ;  /* 0x0000000000327805 */ /* 0x000fe4000001ff00 */
[----:B------:R-:W-:Y:S02]  /*70f0*/  SEL R0, RZ, 0xffffffff, P3 ;  /* 0xffffffffff007807 */ /* 0x000fe40001800000 */
[----:B------:R-:W-:Y:S02]  /*7100*/  CS2R R48, SRZ ;  /* 0x0000000000307805 */ /* 0x000fe4000001ff00 */
[----:B------:R-:W-:Y:S02]  /*7110*/  P2R R73, PR, RZ, 0x20 ;  /* 0x00000020ff497803 */ /* 0x000fe40000000000 */
[----:B------:R-:W-:Y:S02]  /*7120*/  @P5 SHF.L.U32 R2, R67, 0x1f, RZ ;  /* 0x0000001f43025819 */ /* 0x000fe400000006ff */
[----:B------:R-:W-:Y:S02]  /*7130*/  @P2 SEL R0, R5, R0, !P4 ;  /* 0x0000000005002207 */ /* 0x000fe40006000000 */
[----:B------:R-:W1:Y:S02]  /*7140*/  @P5 SYNCS.PHASECHK.TRANS64.TRYWAIT P1, [UR43+0x30], R2 ;  /* 0x00003002ff0055a7 */ /* 0x000e64000802112b */
[----:B------:R-:W-:Y:S04]  /*7150*/  LOP3.LUT R0, R0, 0x1, RZ, 0xc0, !PT ;  /* 0x0000000100007812 */ /* 0x000fe800078ec0ff */
[----:B------:R-:W-:Y:S04]  /*7160*/  ISETP.NE.U32.AND P2, PT, R0, 0x1, PT ;  /* 0x000000010000780c */ /* 0x000fe80003f45070 */
[----:B------:R-:W-:Y:S01]  /*7170*/  P2R R75, PR, RZ, 0x4 ;  /* 0x00000004ff4b7803 */ /* 0x000fe20000000000 */
[----:B------:R2:W4:Y:S01]  /*7180*/  SYNCS.PHASECHK.TRANS64.TRYWAIT P0, [R74+URZ+0xa0], R3 ;  /* 0x0000a0034a0075a7 */ /* 0x00052200080011ff */
[----:B-1----:R-:W-:Y:S01]  /*7190*/  @P5 SEL R34, RZ, 0x1, !P1 ;  /* 0x00000001ff225807 */ /* 0x002fe20004800000 */
[----:B--2---:R-:W-:Y:S06]  /*71a0*/  @!P5 BRA `(.L_x_112) ;  /* 0x000000000058d947 */ /* 0x004fec0003800000 */
[----:B------:R-:W-:Y:S01]  /*71b0*/  IMAD.MOV.U32 R39, RZ, RZ, RZ ;  /* 0x000000ffff277224 */ /* 0x000fe200078e00ff */
[----:B------:R-:W-:Y:S01]  /*71c0*/  ISETP.NE.AND P1, PT, R34, RZ, PT ;  /* 0x000000ff2200720c */ /* 0x000fe20003f25270 */
[----:B------:R-:W-:Y:S01]  /*71d0*/  BSSY B0, `(.L_x_113) ;  /* 0x000000c000007945 */ /* 0x000fe20003800000 */
[----:B------:R-:W-:Y:S02]  /*71e0*/  CS2R R50, SRZ ;  /* 0x0000000000327805 */ /* 0x000fe4000001ff00 */
[----:B------:R-:W-:Y:S02]  /*71f0*/  CS2R R48, SRZ ;  /* 0x0000000000307805 */ /* 0x000fe4000001ff00 */
[----:B------:R-:W-:Y:S02]  /*7200*/  CS2R R46, SRZ ;  /* 0x00000000002e7805 */ /* 0x000fe4000001ff00 */
[----:B------:R-:W-:Y:S02]  /*7210*/  CS2R R44, SRZ ;  /* 0x00000000002c7805 */ /* 0x000fe4000001ff00 */
[----:B------:R-:W-:Y:S02]  /*7220*/  CS2R R42, SRZ ;  /* 0x00000000002a7805 */ /* 0x000fe4000001ff00 */
[----:B------:R-:W-:Y:S02]  /*7230*/  CS2R R40, SRZ ;  /* 0x0000000000287805 */ /* 0x000fe4000001ff00 */
[----:B------:R-:W-:Y:S01]  /*7240*/  CS2R R36, SRZ ;  /* 0x0000000000247805 */ /* 0x000fe2000001ff00 */
[----:B------:R-:W-:Y:S06]  /*7250*/  @P1 BRA `(.L_x_114) ;  /* 0x00000000000c1947 */ /* 0x000fec0003800000 */
[----:B------:R-:W-:Y:S04]  /*7260*/  SHF.L.U32 R5, R67, 0x1f, RZ ;  /* 0x0000001f43057819 */ /* 0x000fe800000006ff */
[----:B------:R-:W1:Y:S02]  /*7270*/  SYNCS.PHASECHK.TRANS64.TRYWAIT P1, [UR43+0x30], R5 ;  /* 0x00003005ff0075a7 */ /* 0x000e64000802112b */
[----:B-1----:R-:W-:Y:S05]  /*7280*/  @!P1 BRA `(.L_x_115) ;  /* 0x0000003400089947 */ /* 0x002fea0003800000 */
.L_x_114:
[----:B------:R-:W-:Y:S05]  /*7290*/  BSYNC B0 ;  /* 0x0000000000007941 */ /* 0x000fea0003800000 */
.L_x_113:
[----:B------:R-:W-:Y:S01]  /*72a0*/  ISETP.NE.AND P1, PT, R75, RZ, PT ;  /* 0x000000ff4b00720c */ /* 0x000fe20003f25270 */
[----:B------:R-:W-:Y:S11]  /*72b0*/  HFMA2 R35, -RZ, RZ, 0, 5.9604644775390625e-08 ;  /* 0x00000001ff237431 */ /* 0x000ff600000001ff */
[----:B------:R-:W-:Y:S01]  /*72c0*/  @!UPT UIADD3 URZ, UPT, UPT, URZ, URZ, URZ ;  /* 0x000000fffffff290 */ /* 0x000fe2000fffe0ff */
[----:B------:R2:W1:Y:S04]  /*72d0*/  @P1 LDS.128 R48, [R70] ;  /* 0x0000000046301984 */ /* 0x0004680000000c00 */
[----:B------:R2:W1:Y:S04]  /*72e0*/  @P1 LDS.128 R44, [R69+0x10] ;  /* 0x00001000452c1984 */ /* 0x0004680000000c00 */
[----:B------:R2:W1:Y:S04]  /*72f0*/  @P1 LDS.128 R40, [R68+0x20] ;  /* 0x0000200044281984 */ /* 0x0004680000000c00 */
[----:B------:R2:W1:Y:S02]  /*7300*/  @P1 LDS.128 R36, [R64+0x30] ;  /* 0x0000300040241984 */ /* 0x0004640000000c00 */
.L_x_112:
[----:B------:R-:W-:Y:S05]  /*7310*/  BSYNC B1 ;  /* 0x0000000000017941 */ /* 0x000fea0003800000 */
.L_x_111:
[----:B-1----:R-:W-:Y:S04]  /*7320*/  SHF.R.U32.HI R0, RZ, 0x15, R25 ;  /* 0x00000015ff007819 */ /* 0x002fe80000011619 */
[----:B------:R-:W-:Y:S01]  /*7330*/  LOP3.LUT P1, RZ, R0, 0x3, R57, 0x48, !PT ;  /* 0x0000000300ff7812 */ /* 0x000fe20007824839 */
[----:B------:R-:W-:Y:S01]  /*7340*/  @!UPT UIADD3 URZ, UPT, UPT, URZ, URZ, URZ ;  /* 0x000000fffffff290 */ /* 0x000fe2000fffe0ff */
[----:B----4-:R-:W-:Y:S11]  /*7350*/  @P0 BRA `(.L_x_116) ;  /* 0x0000000000080947 */ /* 0x010ff60003800000 */
[----:B------:R-:W1:Y:S02]  /*7360*/  SYNCS.PHASECHK.TRANS64.TRYWAIT P0, [R74+URZ+0xa0], R3 ;  /* 0x0000a0034a0075a7 */ /* 0x000e6400080011ff */
[----:B-1----:R-:W-:Y:S05]  /*7370*/  @!P0 BRA `(.L_x_117) ;  /* 0x0000003000e48947 */ /* 0x002fea0003800000 */
.L_x_116:
[----:B------:R-:W-:Y:S05]  /*7380*/  @!P1 BRA `(.L_x_118) ;  /* 0x0000000000409947 */ /* 0x000fea0003800000 */
[----:B------:R-:W4:Y:S01]  /*7390*/  LDCU.64 UR8, c[0x4][0x70] ;  /* 0x01000e00ff0877ac */ /* 0x000f220008000a00 */
[----:B-1----:R-:W-:Y:S01]  /*73a0*/  MOV R3, 0x0 ;  /* 0x0000000000037802 */ /* 0x002fe20000000f00 */
[----:B------:R-:W-:Y:S02]  /*73b0*/  HFMA2 R12, -RZ, RZ, 0, 5.9604644775390625e-08 ;  /* 0x00000001ff0c7431 */ /* 0x000fe400000001ff */
[----:B------:R-:W-:Y:S02]  /*73c0*/  IMAD.MOV.U32 R8, RZ, RZ, 0x192 ;  /* 0x00000192ff087424 */ /* 0x000fe400078e00ff */
[----:B------:R-:W-:Y:S01]  /*73d0*/  IMAD.MOV.U32 R13, RZ, RZ, RZ ;  /* 0x000000ffff0d7224 */ /* 0x000fe200078e00ff */
[----:B------:R-:W1:Y:S01]  /*73e0*/  LDCU.64 UR6, c[0x4][0x78] ;  /* 0x01000f00ff0677ac */ /* 0x000e620008000a00 */
[----:B------:R-:W2:Y:S01]  /*73f0*/  LDC.64 R2, c[0x4][R3] ;  /* 0x0100000003027b82 */ /* 0x000ea20000000a00 */
[----:B------:R-:W5:Y:S01]  /*7400*/  LDCU.64 UR4, c[0x4][0x10] ;  /* 0x01000200ff0477ac */ /* 0x000f620008000a00 */
[----:B----4-:R-:W-:Y:S01]  /*7410*/  MOV R5, UR9 ;  /* 0x0000000900057c02 */ /* 0x010fe20008000f00 */
[----:B------:R-:W-:Y:S01]  /*7420*/  IMAD.U32 R4, RZ, RZ, UR8 ;  /* 0x00000008ff047e24 */ /* 0x000fe2000f8e00ff */
[----:B-1----:R-:W-:Y:S01]  /*7430*/  MOV R7, UR7 ;  /* 0x0000000700077c02 */ /* 0x002fe20008000f00 */
[----:B------:R-:W-:Y:S01]  /*7440*/  IMAD.U32 R6, RZ, RZ, UR6 ;  /* 0x00000006ff067e24 */ /* 0x000fe2000f8e00ff */
[----:B-----5:R-:W-:Y:S01]  /*7450*/  MOV R11, UR5 ;  /* 0x00000005000b7c02 */ /* 0x020fe20008000f00 */
[----:B------:R-:W-:Y:S02]  /*7460*/  IMAD.U32 R10, RZ, RZ, UR4 ;  /* 0x00000004ff0a7e24 */ /* 0x000fe4000f8e00ff */
[----:B------:R-:W-:Y:S07]  /*7470*/  LEPC R20, `(.L_x_118) ;  /* 0x000000001014794e */ /* 0x000fee0000000000 */
[----:B--23--:R-:W-:Y:S05]  /*7480*/  CALL.ABS.NOINC R2 ;  /* 0x0000000002007343 */ /* 0x00cfea0003c00000 */
.L_x_118:
[----:B------:R-:W-:Y:S01]  /*7490*/  LOP3.LUT R20, R48, 0xffffe000, RZ, 0xc0, !PT ;  /* 0xffffe00030147812 */ /* 0x000fe200078ec0ff */
[----:B------:R-:W-:Y:S05]  /*74a0*/  WARPSYNC.ALL ;  /* 0x0000000000007948 */ /* 0x000fea0003800000 */
[----:B------:R-:W-:Y:S01]  /*74b0*/  R2UR UR4, R25 ;  /* 0x00000000190472ca */ /* 0x000fe200000e0000 */
[----:B------:R-:W-:Y:S01]  /*74c0*/  BSSY.RECONVERGENT B0, `(.L_x_119) ;  /* 0x000005d000007945 */ /* 0x000fe20003800200 */
[----:B------:R-:W-:Y:S02]  /*74d0*/  LOP3.LUT R21, R49, 0xffffe000, RZ, 0xc0, !PT ;  /* 0xffffe00031157812 */ /* 0x000fe400078ec0ff */
[----:B------:R-:W-:Y:S02]  /*74e0*/  LOP3.LUT R26, R50, 0xffffe000, RZ, 0xc0, !PT ;  /* 0xffffe000321a7812 */ /* 0x000fe400078ec0ff */
[----:B------:R-:W-:Y:S02]  /*74f0*/  LOP3.LUT R33, R44, 0xffffe000, RZ, 0xc0, !PT ;  /* 0xffffe0002c217812 */ /* 0x000fe400078ec0ff */
[----:B------:R-:W-:Y:S05]  /*7500*/  ISETP.NE.AND P0, PT, R72, RZ, PT ;  /* 0x000000ff4800720c */ /* 0x000fea0003f05270 */
[----:B------:R-:W3:Y:S02]  /*7510*/  LDTM.x16 R4, tmem[UR4] ;  /* 0x00000004000479ee */ /* 0x000ee40008240000 */
[C---:B---3--:R-:W-:Y:S01]  /*7520*/  FMUL R0, R24.reuse, R4 ;  /* 0x0000000418007220 */ /* 0x048fe20000400000 */
[C---:B------:R-:W-:Y:S01]  /*7530*/  FMUL R2, R24.reuse, R5 ;  /* 0x0000000518027220 */ /* 0x040fe20000400000 */
[C---:B-1----:R-:W-:Y:S01]  /*7540*/  FMUL R3, R24.reuse, R6 ;  /* 0x0000000618037220 */ /* 0x042fe20000400000 */
[----:B------:R-:W-:Y:S01]  /*7550*/  FMUL R7, R24, R7 ;  /* 0x0000000718077220 */ /* 0x000fe20000400000 */
[----:B------:R-:W-:Y:S01]  /*7560*/  FFMA R28, R27, R20, R0 ;  /* 0x000000141b1c7223 */ /* 0x000fe20000000000 */
[----:B------:R-:W-:Y:S01]  /*7570*/  LOP3.LUT R20, R51, 0xffffe000, RZ, 0xc0, !PT ;  /* 0xffffe00033147812 */ /* 0x000fe200078ec0ff */
[C---:B------:R-:W-:Y:S01]  /*7580*/  FFMA R29, R27.reuse, R21, R2 ;  /* 0x000000151b1d7223 */ /* 0x040fe20000000002 */
[----:B------:R-:W-:Y:S01]  /*7590*/  LOP3.LUT R21, R46, 0xffffe000, RZ, 0xc0, !PT ;  /* 0xffffe0002e157812 */ /* 0x000fe200078ec0ff */
[----:B------:R-:W-:Y:S01]  /*75a0*/  FFMA R30, R27, R26, R3 ;  /* 0x0000001a1b1e7223 */ /* 0x000fe20000000003 */
[----:B------:R-:W-:Y:S01]  /*75b0*/  LOP3.LUT R26, R45, 0xffffe000, RZ, 0xc0, !PT ;  /* 0xffffe0002d1a7812 */ /* 0x000fe200078ec0ff */
[----:B------:R-:W-:Y:S01]  /*75c0*/  FFMA R31, R27, R20, R7 ;  /* 0x000000141b1f7223 */ /* 0x000fe20000000007 */
[----:B------:R-:W-:Y:S01]  /*75d0*/  LOP3.LUT R20, R47, 0xffffe000, RZ, 0xc0, !PT ;  /* 0xffffe0002f147812 */ /* 0x000fe200078ec0ff */
[C---:B------:R-:W-:Y:S01]  /*75e0*/  FMUL R4, R24.reuse, R8 ;  /* 0x0000000818047220 */ /* 0x040fe20000400000 */
[----:B------:R-:W-:Y:S01]  /*75f0*/  F2FP.TF32.F32.PACK_B R28, R28 ;  /* 0x0000001cff1c723e */ /* 0x000fe200024050ff */
[C---:B------:R-:W-:Y:S01]  /*7600*/  FMUL R5, R24.reuse, R9 ;  /* 0x0000000918057220 */ /* 0x040fe20000400000 */
[----:B------:R-:W-:Y:S01]  /*7610*/  F2FP.TF32.F32.PACK_B R29, R29 ;  /* 0x0000001dff1d723e */ /* 0x000fe200024050ff */
[C---:B------:R-:W-:Y:S01]  /*7620*/  FMUL R6, R24.reuse, R10 ;  /* 0x0000000a18067220 */ /* 0x040fe20000400000 */
[----:B------:R-:W-:Y:S01]  /*7630*/  FMUL R11, R24, R11 ;  /* 0x0000000b180b7220 */ /* 0x000fe20000400000 */
[----:B------:R-:W-:Y:S01]  /*7640*/  F2FP.TF32.F32.PACK_B R30, R30 ;  /* 0x0000001eff1e723e */ /* 0x000fe200024050ff */
[C---:B------:R-:W-:Y:S01]  /*7650*/  FFMA R4, R27.reuse, R33, R4 ;  /* 0x000000211b047223 */ /* 0x040fe20000000004 */
[----:B------:R-:W-:Y:S01]  /*7660*/  F2FP.TF32.F32.PACK_B R31, R31 ;  /* 0x0000001fff1f723e */ /* 0x000fe200024050ff */
[C---:B------:R-:W-:Y:S01]  /*7670*/  FFMA R5, R27.reuse, R26, R5 ;  /* 0x0000001a1b057223 */ /* 0x040fe20000000005 */
[C---:B------:R-:W-:Y:S01]  /*7680*/  FFMA R6, R27.reuse, R21, R6 ;  /* 0x000000151b067223 */ /* 0x040fe20000000006 */
[----:B------:R-:W-:Y:S01]  /*7690*/  FFMA R7, R27, R20, R11 ;  /* 0x000000141b077223 */ /* 0x000fe2000000000b */
[----:B------:R-:W-:Y:S01]  /*76a0*/  LOP3.LUT R33, R40, 0xffffe000, RZ, 0xc0, !PT ;  /* 0xffffe00028217812 */ /* 0x000fe200078ec0ff */
[----:B------:R1:W-:Y:S01]  /*76b0*/  STS.128 [R70], R28 ;  /* 0x0000001c46007388 */ /* 0x0003e20000000c00 */
[----:B------:R-:W-:Y:S01]  /*76c0*/  LOP3.LUT R26, R41, 0xffffe000, RZ, 0xc0, !PT ;  /* 0xffffe000291a7812 */ /* 0x000fe200078ec0ff */
[C---:B------:R-:W-:Y:S01]  /*76d0*/  FMUL R8, R24.reuse, R12 ;  /* 0x0000000c18087220 */ /* 0x040fe20000400000 */
[----:B------:R-:W-:Y:S01]  /*76e0*/  FMUL R9, R24, R13 ;  /* 0x0000000d18097220 */ /* 0x000fe20000400000 */
[----:B------:R-:W-:Y:S01]  /*76f0*/  LOP3.LUT R21, R42, 0xffffe000, RZ, 0xc0, !PT ;  /* 0xffffe0002a157812 */ /* 0x000fe200078ec0ff */
[C---:B------:R-:W-:Y:S01]  /*7700*/  FMUL R10, R24.reuse, R14 ;  /* 0x0000000e180a7220 */ /* 0x040fe20000400000 */
[----:B------:R-:W-:Y:S01]  /*7710*/  LOP3.LUT R20, R43, 0xffffe000, RZ, 0xc0, !PT ;  /* 0xffffe0002b147812 */ /* 0x000fe200078ec0ff */
[----:B------:R-:W-:Y:S01]  /*7720*/  FMUL R15, R24, R15 ;  /* 0x0000000f180f7220 */ /* 0x000fe20000400000 */
[----:B------:R-:W-:Y:S01]  /*7730*/  F2FP.TF32.F32.PACK_B R4, R4 ;  /* 0x00000004ff04723e */ /* 0x000fe200024050ff */
[C---:B------:R-:W-:Y:S01]  /*7740*/  FFMA R8, R27.reuse, R33, R8 ;  /* 0x000000211b087223 */ /* 0x040fe20000000008 */
[----:B------:R-:W-:Y:S01]  /*7750*/  F2FP.TF32.F32.PACK_B R5, R5 ;  /* 0x00000005ff05723e */ /* 0x000fe200024050ff */
[C---:B------:R-:W-:Y:S01]  /*7760*/  FFMA R9, R27.reuse, R26, R9 ;  /* 0x0000001a1b097223 */ /* 0x040fe20000000009 */
[----:B------:R-:W-:Y:S01]  /*7770*/  F2FP.TF32.F32.PACK_B R6, R6 ;  /* 0x00000006ff06723e */ /* 0x000fe200024050ff */
[C---:B------:R-:W-:Y:S01]  /*7780*/  FFMA R10, R27.reuse, R21, R10 ;  /* 0x000000151b0a7223 */ /* 0x040fe2000000000a */
[----:B------:R-:W-:Y:S01]  /*7790*/  F2FP.TF32.F32.PACK_B R7, R7 ;  /* 0x00000007ff07723e */ /* 0x000fe200024050ff */
[----:B------:R-:W-:Y:S01]  /*77a0*/  FFMA R11, R27, R20, R15 ;  /* 0x000000141b0b7223 */ /* 0x000fe2000000000f */
[----:B------:R-:W-:Y:S01]  /*77b0*/  LOP3.LUT R33, R36, 0xffffe000, RZ, 0xc0, !PT ;  /* 0xffffe00024217812 */ /* 0x000fe200078ec0ff */
[C---:B------:R-:W-:Y:S01]  /*77c0*/  FMUL R12, R24.reuse, R16 ;  /* 0x00000010180c7220 */ /* 0x040fe20000400000 */
[----:B------:R-:W-:Y:S01]  /*77d0*/  LOP3.LUT R26, R37, 0xffffe000, RZ, 0xc0, !PT ;  /* 0xffffe000251a7812 */ /* 0x000fe200078ec0ff */
[----:B------:R1:W-:Y:S01]  /*77e0*/  STS.128 [R69+0x10], R4 ;  /* 0x0000100445007388 */ /* 0x0003e20000000c00 */
        /* <DEDUP_REMOVED lines=13> */
[----:B------:R-:W-:Y:S02]  /*78c0*/  F2FP.TF32.F32.PACK_B R12, R12 ;  /* 0x0000000cff0c723e */ /* 0x000fe400024050ff */
[----:B------:R-:W-:Y:S01]  /*78d0*/  F2FP.TF32.F32.PACK_B R13, R13 ;  /* 0x0000000dff0d723e */ /* 0x000fe200024050ff */
[----:B------:R1:W-:Y:S01]  /*78e0*/  STS.128 [R68+0x20], R8 ;  /* 0x0000200844007388 */ /* 0x0003e20000000c00 */
[----:B------:R-:W-:Y:S02]  /*78f0*/  F2FP.TF32.F32.PACK_B R14, R14 ;  /* 0x0000000eff0e723e */ /* 0x000fe400024050ff */
[----:B------:R-:W-:Y:S05]  /*7900*/  F2FP.TF32.F32.PACK_B R15, R15 ;  /* 0x0000000fff0f723e */ /* 0x000fea00024050ff */
[----:B------:R1:W-:Y:S01]  /*7910*/  STS.128 [R64+0x30], R12 ;  /* 0x0000300c40007388 */ /* 0x0003e20000000c00 */
[----:B------:R-:W-:Y:S01]  /*7920*/  @!PT LDS RZ, [RZ] ;  /* 0x00000000fffff984 */ /* 0x000fe20000000800 */
[----:B------:R-:W-:Y:S01]  /*7930*/  @!PT LDS RZ, [RZ] ;  /* 0x00000000fffff984 */ /* 0x000fe20000000800 */
[----:B------:R-:W-:Y:S01]  /*7940*/  @!PT LDS RZ, [RZ] ;  /* 0x00000000fffff984 */ /* 0x000fe20000000800 */
[----:B------:R-:W-:Y:S01]  /*7950*/  @!PT LDS RZ, [RZ] ;  /* 0x00000000fffff984 */ /* 0x000fe20000000800 */
[----:B------:R3:W-:Y:S07]  /*7960*/  MEMBAR.ALL.CTA ;  /* 0x0000000000007992 */ /* 0x0007ee0000008000 */
[----:B---3--:R-:W3:Y:S02]  /*7970*/  FENCE.VIEW.ASYNC.S ;  /* 0x00000000000073c6 */ /* 0x008ee40000000000 */
[----:B---3--:R-:W-:Y:S06]  /*7980*/  BAR.SYNC.DEFER_BLOCKING 0x1, 0x80 ;  /* 0x0042000000007b1d */ /* 0x008fec0000010000 */
[----:B------:R-:W-:Y:S05]  /*7990*/  @P0 BRA `(.L_x_120) ;  /* 0x00000000003c0947 */ /* 0x000fea0003800000 */
[----:B------:R-:W3:Y:S01]  /*79a0*/  LDCU.64 UR6, c[0x0][0x348] ;  /* 0x00006900ff0677ac */ /* 0x000ee20008000a00 */
[----:B------:R-:W-:Y:S01]  /*79b0*/  UIADD3 UR4, UPT, UPT, UR43, 0x200, URZ ;  /* 0x000002002b047890 */ /* 0x000fe2000fffe0ff */
[----:B------:R-:W-:Y:S01]  /*79c0*/  UMOV UR47, UR60 ;  /* 0x0000003c002f7c82 */ /* 0x000fe20008000000 */
[----:B------:R-:W-:Y:S02]  /*79d0*/  UIADD3 UR9, UPT, UPT, UR45, 0x40, URZ ;  /* 0x000000402d097890 */ /* 0x000fe4000fffe0ff */
[----:B------:R-:W-:Y:S02]  /*79e0*/  UIADD3 UR8, UPT, UPT, UR43, 0x1200, URZ ;  /* 0x000012002b087890 */ /* 0x000fe4000fffe0ff */
[----:B------:R-:W-:Y:S01]  /*79f0*/  MOV R61, UR4 ;  /* 0x00000004003d7c02 */ /* 0x000fe20008000f00 */
[----:B------:R-:W-:Y:S01]  /*7a00*/  UMOV UR10, UR46 ;  /* 0x0000002e000a7c82 */ /* 0x000fe20008000000 */
[----:B------:R-:W-:Y:S02]  /*7a10*/  UMOV UR11, UR60 ;  /* 0x0000003c000b7c82 */ /* 0x000fe40008000000 */
[----:B------:R-:W-:Y:S01]  /*7a20*/  R2UR UR44, R61 ;  /* 0x000000003d2c72ca */ /* 0x000fe200000e0000 */
[----:B---3--:R-:W-:Y:S04]  /*7a30*/  UIADD3 UR4, UP0, UPT, UR6, 0x680, URZ ;  /* 0x0000068006047890 */ /* 0x008fe8000ff1e0ff */
[----:B------:R-:W-:Y:S09]  /*7a40*/  UIADD3.X UR5, UPT, UPT, URZ, UR7, URZ, UP0, !UPT ;  /* 0x00000007ff057290 */ /* 0x000ff200087fe4ff */
[----:B------:R3:W-:Y:S01]  /*7a50*/  UTMASTG.3D [UR44], [UR4] ;  /* 0x0000002c040073b5 */ /* 0x0007e20008010000 */
[----:B------:R3:W-:Y:S01]  /*7a60*/  UTMASTG.3D [UR8], [UR4] ;  /* 0x00000008040073b5 */ /* 0x0007e20008010000 */
[----:B------:R0:W-:Y:S01]  /*7a70*/  UTMACMDFLUSH ;  /* 0x00000000000079b7 */ /* 0x0001e20000000000 */
[----:B---3--:R-:W-:Y:S04]  /*7a80*/  DEPBAR.LE SB0, 0x1 ;  /* 0x000080400000791a */ /* 0x008fe80000000000 */
.L_x_120:
[----:B------:R-:W-:Y:S05]  /*7a90*/  BSYNC.RECONVERGENT B0 ;  /* 0x0000000000007941 */ /* 0x000fea0003800200 */
.L_x_119:
[----:B------:R-:W-:Y:S01]  /*7aa0*/  BAR.SYNC.DEFER_BLOCKING 0x1, 0x80 ;  /* 0x0042000000007b1d */ /* 0x000fe20000010000 */
[----:B------:R-:W-:Y:S01]  /*7ab0*/  ISETP.NE.AND P1, PT, R73, RZ, PT ;  /* 0x000000ff4900720c */ /* 0x000fe20003f25270 */
[----:B------:R-:W-:Y:S01]  /*7ac0*/  UISETP.NE.AND UP0, UPT, UR49, URZ, UPT ;  /* 0x000000ff3100728c */ /* 0x000fe2000bf05270 */
[----:B------:R-:W-:Y:S11]  /*7ad0*/  LEA R3, R35, UR43, 0x3 ;  /* 0x0000002b23037c11 */ /* 0x000ff6000f8e18ff */
[----:B------:R-:W-:Y:S01]  /*7ae0*/  @P1 SHF.L.U32 R2, R67, 0x1f, RZ ;  /* 0x0000001f43021819 */ /* 0x000fe200000006ff */
[----:B------:R-:W-:Y:S06]  /*7af0*/  BRA.U !UP0, `(.L_x_121) ;  /* 0x0000000108247547 */ /* 0x000fec000b800000 */
[----:B-1----:R-:W-:Y:S01]  /*7b00*/  IMAD.U32 R5, RZ, RZ, UR48 ;  /* 0x00000030ff057e24 */ /* 0x002fe2000f8e00ff */
[----:B------:R-:W-:Y:S01]  /*7b10*/  MOV R0, UR61 ;  /* 0x0000003d00007c02 */ /* 0x000fe20008000f00 */
[----:B------:R-:W-:Y:S03]  /*7b20*/  UIADD3 UR4, UPT, UPT, UR48, 0x1, URZ ;  /* 0x0000000130047890 */ /* 0x000fe6000fffe0ff */
[----:B------:R-:W-:Y:S01]  /*7b30*/  @P1 LEA R5, R5, UR43, 0x3 ;  /* 0x0000002b05051c11 */ /* 0x000fe2000f8e18ff */
[----:B------:R-:W-:Y:S04]  /*7b40*/  UISETP.NE.AND UP0, UPT, UR4, 0x4, UPT ;  /* 0x000000040400788c */ /* 0x000fe8000bf05270 */
[----:B------:R-:W-:Y:S01]  /*7b50*/  @P1 VIADD R5, R5, 0x50 ;  /* 0x0000005005051836 */ /* 0x000fe20000000000 */
[----:B------:R-:W-:Y:S04]  /*7b60*/  USEL UR48, UR4, URZ, UP0 ;  /* 0x000000ff04307287 */ /* 0x000fe80008000000 */
[----:B------:R-:W-:Y:S04]  /*7b70*/  @P1 PRMT R0, R0, 0x654, R5 ;  /* 0x0000065400001816 */ /* 0x000fe80000000005 */
[----:B------:R3:W-:Y:S04]  /*7b80*/  @P1 SYNCS.ARRIVE.TRANS64.RED.A1T0 RZ, [R0+URZ], RZ ;  /* 0x000000ff00ff19a7 */ /* 0x0007e800081004ff */
.L_x_121:
[----:B------:R-:W4:Y:S01]  /*7b90*/  @P1 SYNCS.PHASECHK.TRANS64.TRYWAIT P0, [R3+URZ+0x30], R2 ;  /* 0x00003002030015a7 */ /* 0x000f2200080011ff */
[----:B------:R-:W-:Y:S01]  /*7ba0*/  BSSY B1, `(.L_x_122) ;  /* 0x0000016000017945 */ /* 0x000fe20003800000 */
[----:B----4-:R-:W-:Y:S03]  /*7bb0*/  @P1 SEL R34, RZ, 0x1, !P0 ;  /* 0x00000001ff221807 */ /* 0x010fe60004000000 */
[----:B------:R-:W-:Y:S05]  /*7bc0*/  @!P1 BRA `(.L_x_123) ;  /* 0x00000000004c9947 */ /* 0x000fea0003800000 */
[----:B------:R-:W-:Y:S01]  /*7bd0*/  ISETP.NE.AND P0, PT, R34, RZ, PT ;  /* 0x000000ff2200720c */ /* 0x000fe20003f05270 */
[----:B------:R-:W-:Y:S01]  /*7be0*/  BSSY B0, `(.L_x_124) ;  /* 0x000000b000007945 */ /* 0x000fe20003800000 */
[----:B------:R-:W-:Y:S11]  /*7bf0*/  ISETP.NE.AND P1, PT, R75, RZ, PT ;  /* 0x000000ff4b00720c */ /* 0x000ff60003f25270 */
[----:B------:R-:W-:Y:S02]  /*7c00*/  @!UPT UIADD3 URZ, UPT, UPT, URZ, URZ, URZ ;  /* 0x000000fffffff290 */ /* 0x000fe4000fffe0ff */
[C---:B-1----:R-:W-:Y:S01]  /*7c10*/  @P1 IMAD R6, R35.reuse, 0x2000, R70 ;  /* 0x0000200023061824 */ /* 0x042fe200078e0246 */
[C---:B------:R-:W-:Y:S01]  /*7c20*/  @P1 LEA R4, R35.reuse, R68, 0xd ;  /* 0x0000004423041211 */ /* 0x040fe200078e68ff */
[C---:B------:R-:W-:Y:S02]  /*7c30*/  @P1 IMAD R5, R35.reuse, 0x2000, R69 ;  /* 0x0000200023051824 */ /* 0x040fe400078e0245 */
[----:B------:R-:W-:Y:S01]  /*7c40*/  @P1 IMAD R2, R35, 0x2000, R64 ;  /* 0x0000200023021824 */ /* 0x000fe200078e0240 */
[----:B------:R-:W-:Y:S06]  /*7c50*/  @P0 BRA `(.L_x_125) ;  /* 0x00000000000c0947 */ /* 0x000fec0003800000 */
[----:B---3--:R-:W-:Y:S04]  /*7c60*/  SHF.L.U32 R0, R67, 0x1f, RZ ;  /* 0x0000001f43007819 */ /* 0x008fe800000006ff */
[----:B------:R-:W1:Y:S02]  /*7c70*/  SYNCS.PHASECHK.TRANS64.TRYWAIT P0, [R3+URZ+0x30], R0 ;  /* 0x00003000030075a7 */ /* 0x000e6400080011ff */
[----:B-1----:R-:W-:Y:S05]  /*7c80*/  @!P0 BRA `(.L_x_126) ;  /* 0x0000002800b48947 */ /* 0x002fea0003800000 */
.L_x_125:
[----:B------:R-:W-:Y:S05]  /*7c90*/  BSYNC B0 ;  /* 0x0000000000007941 */ /* 0x000fea0003800000 */
.L_x_124:
[----:B------:R-:W-:Y:S02]  /*7ca0*/  ISETP.NE.AND P0, PT, R75, RZ, PT ;  /* 0x000000ff4b00720c */ /* 0x000fe40003f05270 */
[----:B------:R-:W-:Y:S11]  /*7cb0*/  IADD3 R35, PT, PT, R35, 0x1, RZ ;  /* 0x0000000123237810 */ /* 0x000ff60007ffe0ff */
[----:B------:R4:W1:Y:S04]  /*7cc0*/  @P0 LDS.128 R48, [R6] ;  /* 0x0000000006300984 */ /* 0x0008680000000c00 */
[----:B------:R4:W1:Y:S04]  /*7cd0*/  @P0 LDS.128 R44, [R5+0x10] ;  /* 0x00001000052c0984 */ /* 0x0008680000000c00 */
[----:B------:R4:W1:Y:S04]  /*7ce0*/  @P0 LDS.128 R40, [R4+0x20] ;  /* 0x0000200004280984 */ /* 0x0008680000000c00 */
[----:B------:R4:W1:Y:S02]  /*7cf0*/  @P0 LDS.128 R36, [R2+0x30] ;  /* 0x0000300002240984 */ /* 0x0008640000000c00 */
.L_x_123:
[----:B------:R-:W-:Y:S05]  /*7d00*/  BSYNC B1 ;  /* 0x0000000000017941 */ /* 0x000fea0003800000 */
.L_x_122:
[----:B-1-3--:R-:W-:Y:S05]  /*7d10*/  VIADD R0, R25, 0x10 ;  /* 0x0000001019007836 */ /* 0x00afea0000000000 */
[----:B------:R-:W-:Y:S04]  /*7d20*/  SHF.R.U32.HI R0, RZ, 0x15, R0 ;  /* 0x00000015ff007819 */ /* 0x000fe80000011600 */
[----:B------:R-:W-:Y:S11]  /*7d30*/  LOP3.LUT P0, RZ, R0, 0x3, R57, 0x48, !PT ;  /* 0x0000000300ff7812 */ /* 0x000ff60007804839 */
[----:B------:R-:W-:Y:S02]  /*7d40*/  @!UPT UIADD3 URZ, UPT, UPT, URZ, URZ, URZ ;  /* 0x000000fffffff290 */ /* 0x000fe4000fffe0ff */
[----:B------:R-:W-:Y:S05]  /*7d50*/  @!P0 BRA `(.L_x_127) ;  /* 0x0000000000408947 */ /* 0x000fea0003800000 */
[----:B------:R-:W1:Y:S01]  /*7d60*/  LDCU.64 UR8, c[0x4][0x70] ;  /* 0x01000e00ff0877ac */ /* 0x000e620008000a00 */
[----:B------:R-:W-:Y:S01]  /*7d70*/  MOV R3, 0x0 ;  /* 0x0000000000037802 */ /* 0x000fe20000000f00 */
[----:B------:R-:W-:Y:S02]  /*7d80*/  HFMA2 R12, -RZ, RZ, 0, 5.9604644775390625e-08 ;  /* 0x00000001ff0c7431 */ /* 0x000fe400000001ff */
[----:B------:R-:W-:Y:S02]  /*7d90*/  IMAD.MOV.U32 R8, RZ, RZ, 0x192 ;  /* 0x00000192ff087424 */ /* 0x000fe400078e00ff */
[----:B------:R-:W-:Y:S01]  /*7da0*/  IMAD.MOV.U32 R13, RZ, RZ, RZ ;  /* 0x000000ffff0d7224 */ /* 0x000fe200078e00ff */
[----:B------:R-:W3:Y:S01]  /*7db0*/  LDCU.64 UR6, c[0x4][0x78] ;  /* 0x01000f00ff0677ac */ /* 0x000ee20008000a00 */
[----:B----4-:R-:W4:Y:S01]  /*7dc0*/  LDC.64 R2, c[0x4][R3] ;  /* 0x0100000003027b82 */ /* 0x010f220000000a00 */
[----:B------:R-:W5:Y:S01]  /*7dd0*/  LDCU.64 UR4, c[0x4][0x10] ;  /* 0x01000200ff0477ac */ /* 0x000f620008000a00 */
[----:B-1----:R-:W-:Y:S01]  /*7de0*/  MOV R5, UR9 ;  /* 0x0000000900057c02 */ /* 0x002fe20008000f00 */
[----:B------:R-:W-:Y:S01]  /*7df0*/  IMAD.U32 R4, RZ, RZ, UR8 ;  /* 0x00000008ff047e24 */ /* 0x000fe2000f8e00ff */
[----:B---3--:R-:W-:Y:S01]  /*7e00*/  MOV R7, UR7 ;  /* 0x0000000700077c02 */ /* 0x008fe20008000f00 */
[----:B------:R-:W-:Y:S01]  /*7e10*/  IMAD.U32 R6, RZ, RZ, UR6 ;  /* 0x00000006ff067e24 */ /* 0x000fe2000f8e00ff */
[----:B-----5:R-:W-:Y:S01]  /*7e20*/  MOV R11, UR5 ;  /* 0x00000005000b7c02 */ /* 0x020fe20008000f00 */
[----:B------:R-:W-:Y:S02]  /*7e30*/  IMAD.U32 R10, RZ, RZ, UR4 ;  /* 0x00000004ff0a7e24 */ /* 0x000fe4000f8e00ff */
[----:B------:R-:W-:Y:S07]  /*7e40*/  LEPC R20, `(.L_x_127) ;  /* 0x000000001014794e */ /* 0x000fee0000000000 */
[----:B--2-4-:R-:W-:Y:S05]  /*7e50*/  CALL.ABS.NOINC R2 ;  /* 0x0000000002007343 */ /* 0x014fea0003c00000 */
.L_x_127:
[----:B------:R-:W-:Y:S01]  /*7e60*/  LOP3.LUT R20, R48, 0xffffe000, RZ, 0xc0, !PT ;  /* 0xffffe00030147812 */ /* 0x000fe200078ec0ff */
[----:B------:R-:W-:Y:S05]  /*7e70*/  WARPSYNC.ALL ;  /* 0x0000000000007948 */ /* 0x000fea0003800000 */
[----:B------:R-:W-:Y:S01]  /*7e80*/  R2UR UR4, R25 ;  /* 0x00000000190472ca */ /* 0x000fe200000e0000 */
[----:B------:R-:W-:Y:S01]  /*7e90*/  IMAD.U32 R77, RZ, RZ, UR48 ;  /* 0x00000030ff4d7e24 */ /* 0x000fe2000f8e00ff */
[----:B------:R-:W-:Y:S01]  /*7ea0*/  LOP3.LUT R21, R49, 0xffffe000, RZ, 0xc0, !PT ;  /* 0xffffe00031157812 */ /* 0x000fe200078ec0ff */
[----:B------:R-:W-:Y:S01]  /*7eb0*/  IMAD.U32 R76, RZ, RZ, UR61 ;  /* 0x0000003dff4c7e24 */ /* 0x000fe2000f8e00ff */
[----:B------:R-:W-:Y:S01]  /*7ec0*/  LOP3.LUT R26, R51, 0xffffe000, RZ, 0xc0, !PT ;  /* 0xffffe000331a7812 */ /* 0x000fe200078ec0ff */
[----:B------:R-:W-:Y:S01]  /*7ed0*/  BSSY.RECONVERGENT B0, `(.L_x_128) ;  /* 0x0000061000007945 */ /* 0x000fe20003800200 */
[----:B------:R-:W-:Y:S02]  /*7ee0*/  LOP3.LUT R33, R44, 0xffffe000, RZ, 0xc0, !PT ;  /* 0xffffe0002c217812 */ /* 0x000fe400078ec0ff */
[----:B------:R-:W-:Y:S02]  /*7ef0*/  LOP3.LUT R32, R45, 0xffffe000, RZ, 0xc0, !PT ;  /* 0xffffe0002d207812 */ /* 0x000fe400078ec0ff */
[----:B------:R-:W-:Y:S02]  /*7f00*/  ISETP.NE.AND P6, PT, R73, RZ, PT ;  /* 0x000000ff4900720c */ /* 0x000fe40003fc5270 */
[----:B------:R-:W-:Y:S01]  /*7f10*/  ISETP.NE.AND P0, PT, R72, RZ, PT ;  /* 0x000000ff4800720c */ /* 0x000fe20003f05270 */
[----:B----4-:R-:W1:Y:S10]  /*7f20*/  LDTM.x16 R4, tmem[UR4+0x10] ;  /* 0x00001004000479ee */ /* 0x010e740008240000 */
[----:B------:R-:W-:Y:S05]  /*7f30*/  @P6 LEA R77, R77, UR43, 0x3 ;  /* 0x0000002b4d4d6c11 */ /* 0x000fea000f8e18ff */
[----:B------:R-:W-:Y:S05]  /*7f40*/  @P6 VIADD R77, R77, 0x50 ;  /* 0x000000504d4d6836 */ /* 0x000fea0000000000 */
[----:B------:R-:W-:Y:S02]  /*7f50*/  @P6 PRMT R76, R76, 0x654, R77 ;  /* 0x000006544c4c6816 */ /* 0x000fe4000000004d */
[----:B------:R-:W-:Y:S01]  /*7f60*/  LEA R77, R35, UR43, 0x3 ;  /* 0x0000002b234d7c11 */ /* 0x000fe2000f8e18ff */
[C---:B-1----:R-:W-:Y:S01]  /*7f70*/  FMUL R0, R24.reuse, R4 ;  /* 0x0000000418007220 */ /* 0x042fe20000400000 */
[C---:B------:R-:W-:Y:S01]  /*7f80*/  FMUL R2, R24.reuse, R5 ;  /* 0x0000000518027220 */ /* 0x040fe20000400000 */
[C---:B------:R-:W-:Y:S01]  /*7f90*/  FMUL R3, R24.reuse, R6 ;  /* 0x0000000618037220 */ /* 0x040fe20000400000 */
[----:B------:R-:W-:Y:S01]  /*7fa0*/  FMUL R7, R24, R7 ;  /* 0x0000000718077220 */ /* 0x000fe20000400000 */
[C---:B------:R-:W-:Y:S01]  /*7fb0*/  FFMA R28, R27.reuse, R20, R0 ;  /* 0x000000141b1c7223 */ /* 0x040fe20000000000 */
[----:B------:R-:W-:Y:S01]  /*7fc0*/  LOP3.LUT R20, R50, 0xffffe000, RZ, 0xc0, !PT ;  /* 0xffffe00032147812 */ /* 0x000fe200078ec0ff */
[C---:B------:R-:W-:Y:S01]  /*7fd0*/  FFMA R29, R27.reuse, R21, R2 ;  /* 0x000000151b1d7223 */ /* 0x040fe20000000002 */
[----:B------:R-:W-:Y:S01]  /*7fe0*/  LOP3.LUT R21, R40, 0xffffe000, RZ, 0xc0, !PT ;  /* 0xffffe00028157812 */ /* 0x000fe200078ec0ff */
[----:B------:R-:W-:Y:S01]  /*7ff0*/  FMUL R4, R24, R8 ;  /* 0x0000000818047220 */ /* 0x000fe20000400000 */
[----:B------:R-:W-:Y:S01]  /*8000*/  F2FP.TF32.F32.PACK_B R28, R28 ;  /* 0x0000001cff1c723e */ /* 0x000fe200024050ff */
[C---:B------:R-:W-:Y:S01]  /*8010*/  FFMA R30, R27.reuse, R20, R3 ;  /* 0x000000141b1e7223 */ /* 0x040fe20000000003 */
[----:B------:R-:W-:Y:S01]  /*8020*/  LOP3.LUT R20, R46, 0xffffe000, RZ, 0xc0, !PT ;  /* 0xffffe0002e147812 */ /* 0x000fe200078ec0ff */
[----:B------:R-:W-:Y:S01]  /*8030*/  FFMA R31, R27, R26, R7 ;  /* 0x0000001a1b1f7223 */ /* 0x000fe20000000007 */
[----:B------:R-:W-:Y:S01]  /*8040*/  LOP3.LUT R26, R47, 0xffffe000, RZ, 0xc0, !PT ;  /* 0xffffe0002f1a7812 */ /* 0x000fe200078ec0ff */
[C---:B------:R-:W-:Y:S01]  /*8050*/  FMUL R5, R24.reuse, R9 ;  /* 0x0000000918057220 */ /* 0x040fe20000400000 */
[----:B------:R-:W-:Y:S01]  /*8060*/  F2FP.TF32.F32.PACK_B R29, R29 ;  /* 0x0000001dff1d723e */ /* 0x000fe200024050ff */
[C---:B------:R-:W-:Y:S01]  /*8070*/  FMUL R6, R24.reuse, R10 ;  /* 0x0000000a18067220 */ /* 0x040fe20000400000 */
[C---:B------:R-:W-:Y:S01]  /*8080*/  FMUL R11, R24.reuse, R11 ;  /* 0x0000000b180b7220 */ /* 0x040fe20000400000 */
[----:B------:R-:W-:Y:S01]  /*8090*/  F2FP.TF32.F32.PACK_B R30, R30 ;  /* 0x0000001eff1e723e */ /* 0x000fe200024050ff */
[C---:B------:R-:W-:Y:S01]  /*80a0*/  FFMA R4, R27.reuse, R33, R4 ;  /* 0x000000211b047223 */ /* 0x040fe20000000004 */
[----:B------:R-:W-:Y:S01]  /*80b0*/  F2FP.TF32.F32.PACK_B R31, R31 ;  /* 0x0000001fff1f723e */ /* 0x000fe200024050ff */
[C---:B------:R-:W-:Y:S01]  /*80c0*/  FFMA R5, R27.reuse, R32, R5 ;  /* 0x000000201b057223 */ /* 0x040fe20000000005 */
[C---:B------:R-:W-:Y:S01]  /*80d0*/  FFMA R6, R27.reuse, R20, R6 ;  /* 0x000000141b067223 */ /* 0x040fe20000000006 */
[----:B------:R-:W-:Y:S01]  /*80e0*/  FFMA R7, R27, R26, R11 ;  /* 0x0000001a1b077223 */ /* 0x000fe2000000000b */
[C---:B------:R-:W-:Y:S01]  /*80f0*/  FMUL R8, R24.reuse, R12 ;  /* 0x0000000c18087220 */ /* 0x040fe20000400000 */
[----:B------:R1:W-:Y:S01]  /*8100*/  STS.128 [R70+0x2000], R28 ;  /* 0x0020001c46007388 */ /* 0x0003e20000000c00 */
[----:B------:R-:W-:Y:S01]  /*8110*/  LOP3.LUT R32, R41, 0xffffe000, RZ, 0xc0, !PT ;  /* 0xffffe00029207812 */ /* 0x000fe200078ec0ff */
        /* <DEDUP_REMOVED lines=34> */
[----:B------:R-:W-:Y:S02]  /*8340*/  F2FP.TF32.F32.PACK_B R15, R15 ;  /* 0x0000000fff0f723e */ /* 0x000fe400024050ff */
[----:B------:R-:W-:Y:S03]  /*8350*/  @P6 SHF.L.U32 R0, R67, 0x1f, RZ ;  /* 0x0000001f43006819 */ /* 0x000fe600000006ff */
        /* <DEDUP_REMOVED lines=10> */
[----:B------:R-:W-:Y:S02]  /*8400*/  UIADD3 UR13, UPT, UPT, UR45, 0x10, URZ ;  /* 0x000000102d0d7890 */ /* 0x000fe4000fffe0ff */
[----:B------:R-:W-:Y:S01]  /*8410*/  UIADD3 UR12, UPT, UPT, UR43, 0x2200, URZ ;  /* 0x000022002b0c7890 */ /* 0x000fe2000fffe0ff */
[----:B------:R-:W-:Y:S01]  /*8420*/  UMOV UR14, UR46 ;  /* 0x0000002e000e7c82 */ /* 0x000fe20008000000 */
[----:B------:R-:W-:Y:S01]  /*8430*/  UMOV UR15, UR60 ;  /* 0x0000003c000f7c82 */ /* 0x000fe20008000000 */
[----:B------:R-:W-:Y:S02]  /*8440*/  UIADD3 UR9, UPT, UPT, UR45, 0x50, URZ ;  /* 0x000000502d097890 */ /* 0x000fe4000fffe0ff */
[----:B------:R-:W-:Y:S01]  /*8450*/  UIADD3 UR8, UPT, UPT, UR43, 0x3200, URZ ;  /* 0x000032002b087890 */ /* 0x000fe2000fffe0ff */
[----:B------:R-:W-:Y:S01]  /*8460*/  UMOV UR10, UR46 ;  /* 0x0000002e000a7c82 */ /* 0x000fe20008000000 */
[----:B------:R-:W-:Y:S01]  /*8470*/  UMOV UR11, UR60 ;  /* 0x0000003c000b7c82 */ /* 0x000fe20008000000 */
[----:B---3--:R-:W-:Y:S04]  /*8480*/  UIADD3 UR4, UP0, UPT, UR6, 0x680, URZ ;  /* 0x0000068006047890 */ /* 0x008fe8000ff1e0ff */
[----:B------:R-:W-:Y:S09]  /*8490*/  UIADD3.X UR5, UPT, UPT, URZ, UR7, URZ, UP0, !UPT ;  /* 0x00000007ff057290 */ /* 0x000ff200087fe4ff */
[----:B------:R3:W-:Y:S01]  /*84a0*/  UTMASTG.3D [UR12], [UR4] ;  /* 0x0000000c040073b5 */ /* 0x0007e20008010000 */
[----:B------:R3:W-:Y:S01]  /*84b0*/  UTMASTG.3D [UR8], [UR4] ;  /* 0x00000008040073b5 */ /* 0x0007e20008010000 */
[----:B------:R0:W-:Y:S01]  /*84c0*/  UTMACMDFLUSH ;  /* 0x00000000000079b7 */ /* 0x0001e20000000000 */
[----:B---3--:R-:W-:Y:S04]  /*84d0*/  DEPBAR.LE SB0, 0x1 ;  /* 0x000080400000791a */ /* 0x008fe80000000000 */
.L_x_129:
[----:B------:R-:W-:Y:S05]  /*84e0*/  BSYNC.RECONVERGENT B0 ;  /* 0x0000000000007941 */ /* 0x000fea0003800200 */
.L_x_128:
[----:B------:R-:W-:Y:S01]  /*84f0*/  BAR.SYNC.DEFER_BLOCKING 0x1, 0x80 ;  /* 0x0042000000007b1d */ /* 0x000fe20000010000 */
[----:B------:R-:W-:Y:S04]  /*8500*/  UIADD3 UR4, UPT, UPT, UR48, 0x1, URZ ;  /* 0x0000000130047890 */ /* 0x000fe8000fffe0ff */
[----:B------:R-:W-:Y:S04]  /*8510*/  UISETP.NE.AND UP0, UPT, UR4, 0x4, UPT ;  /* 0x000000040400788c */ /* 0x000fe8000bf05270 */
[----:B------:R-:W-:Y:S01]  /*8520*/  USEL UR44, UR4, URZ, UP0 ;  /* 0x000000ff042c7287 */ /* 0x000fe20008000000 */
[----:B------:R3:W-:Y:S01]  /*8530*/  @P6 SYNCS.ARRIVE.TRANS64.RED.A1T0 RZ, [R76+URZ], RZ ;  /* 0x000000ff4cff69a7 */ /* 0x0007e200081004ff */
[----:B------:R-:W-:Y:S01]  /*8540*/  BSSY B1, `(.L_x_130) ;  /* 0x0000017000017945 */ /* 0x000fe20003800000 */
[----:B------:R-:W4:Y:S02]  /*8550*/  @P6 SYNCS.PHASECHK.TRANS64.TRYWAIT P0, [R77+URZ+0x30], R0 ;  /* 0x000030004d0065a7 */ /* 0x000f2400080011ff */
[----:B----4-:R-:W-:Y:S01]  /*8560*/  @P6 SEL R34, RZ, 0x1, !P0 ;  /* 0x00000001ff226807 */ /* 0x010fe20004000000 */
[----:B---3--:R-:W-:Y:S06]  /*8570*/  @!P6 BRA `(.L_x_131) ;  /* 0x00000000004ce947 */ /* 0x008fec0003800000 */
        /* <DEDUP_REMOVED lines=9> */
[----:B------:R-:W-:Y:S04]  /*8610*/  SHF.L.U32 R6, R67, 0x1f, RZ ;  /* 0x0000001f43067819 */ /* 0x000fe800000006ff */
[----:B------:R-:W1:Y:S02]  /*8620*/  SYNCS.PHASECHK.TRANS64.TRYWAIT P0, [R77+URZ+0x30], R6 ;  /* 0x000030064d0075a7 */ /* 0x000e6400080011ff */
[----:B-1----:R-:W-:Y:S05]  /*8630*/  @!P0 BRA `(.L_x_134) ;  /* 0x00000020005c8947 */ /* 0x002fea0003800000 */
.L_x_133:
[----:B------:R-:W-:Y:S05]  /*8640*/  BSYNC B0 ;  /* 0x0000000000007941 */ /* 0x000fea0003800000 */
.L_x_132:
[----:B------:R-:W-:Y:S02]  /*8650*/  ISETP.NE.AND P0, PT, R75, RZ, PT ;  /* 0x000000ff4b00720c */ /* 0x000fe40003f05270 */
[----:B------:R-:W-:Y:S11]  /*8660*/  IADD3 R35, PT, PT, R35, 0x1, RZ ;  /* 0x0000000123237810 */ /* 0x000ff60007ffe0ff */
[----:B------:R3:W4:Y:S04]  /*8670*/  @P0 LDS.128 R48, [R4] ;  /* 0x0000000004300984 */ /* 0x0007280000000c00 */
[----:B------:R3:W1:Y:S04]  /*8680*/  @P0 LDS.128 R44, [R3+0x10] ;  /* 0x00001000032c0984 */ /* 0x0006680000000c00 */
[----:B------:R3:W1:Y:S04]  /*8690*/  @P0 LDS.128 R40, [R2+0x20] ;  /* 0x0000200002280984 */ /* 0x0006680000000c00 */
[----:B------:R3:W1:Y:S02]  /*86a0*/  @P0 LDS.128 R36, [R0+0x30] ;  /* 0x0000300000240984 */ /* 0x0006640000000c00 */
.L_x_131:
[----:B------:R-:W-:Y:S05]  /*86b0*/  BSYNC B1 ;  /* 0x0000000000017941 */ /* 0x000fea0003800000 */
.L_x_130:
[----:B---3--:R-:W-:Y:S05]  /*86c0*/  VIADD R0, R25, 0x20 ;  /* 0x0000002019007836 */ /* 0x008fea0000000000 */
[----:B------:R-:W-:Y:S04]  /*86d0*/  SHF.R.U32.HI R0, RZ, 0x15, R0 ;  /* 0x00000015ff007819 */ /* 0x000fe80000011600 */
[----:B------:R-:W-:Y:S11]  /*86e0*/  LOP3.LUT P0, RZ, R0, 0x3, R57, 0x48, !PT ;  /* 0x0000000300ff7812 */ /* 0x000ff60007804839 */
[----:B------:R-:W-:Y:S02]  /*86f0*/  @!UPT UIADD3 URZ, UPT, UPT, URZ, URZ, URZ ;  /* 0x000000fffffff290 */ /* 0x000fe4000fffe0ff */
[----:B------:R-:W-:Y:S05]  /*8700*/  @!P0 BRA `(.L_x_135) ;  /* 0x0000000000408947 */ /* 0x000fea0003800000 */
[----:B------:R-:W3:Y:S01]  /*8710*/  LDCU.64 UR8, c[0x4][0x70] ;  /* 0x01000e00ff0877ac */ /* 0x000ee20008000a00 */
[----:B------:R-:W-:Y:S01]  /*8720*/  MOV R3, 0x0 ;  /* 0x0000000000037802 */ /* 0x000fe20000000f00 */
[----:B-1----:R-:W-:Y:S02]  /*8730*/  HFMA2 R12, -RZ, RZ, 0, 5.9604644775390625e-08 ;  /* 0x00000001ff0c7431 */ /* 0x002fe400000001ff */
[----:B------:R-:W-:Y:S02]  /*8740*/  IMAD.MOV.U32 R8, RZ, RZ, 0x192 ;  /* 0x00000192ff087424 */ /* 0x000fe400078e00ff */
[----:B------:R-:W-:Y:S01]  /*8750*/  IMAD.MOV.U32 R13, RZ, RZ, RZ ;  /* 0x000000ffff0d7224 */ /* 0x000fe200078e00ff */
[----:B------:R-:W1:Y:S01]  /*8760*/  LDCU.64 UR6, c[0x4][0x78] ;  /* 0x01000f00ff0677ac */ /* 0x000e620008000a00 */
[----:B------:R-:W2:Y:S01]  /*8770*/  LDC.64 R2, c[0x4][R3] ;  /* 0x0100000003027b82 */ /* 0x000ea20000000a00 */
[----:B------:R-:W5:Y:S01]  /*8780*/  LDCU.64 UR4, c[0x4][0x10] ;  /* 0x01000200ff0477ac */ /* 0x000f620008000a00 */
[----:B---3--:R-:W-:Y:S01]  /*8790*/  MOV R5, UR9 ;  /* 0x0000000900057c02 */ /* 0x008fe20008000f00 */
[----:B------:R-:W-:Y:S01]  /*87a0*/  IMAD.U32 R4, RZ, RZ, UR8 ;  /* 0x00000008ff047e24 */ /* 0x000fe2000f8e00ff */
[----:B-1----:R-:W-:Y:S01]  /*87b0*/  MOV R7, UR7 ;  /* 0x0000000700077c02 */ /* 0x002fe20008000f00 */
[----:B------:R-:W-:Y:S01]  /*87c0*/  IMAD.U32 R6, RZ, RZ, UR6 ;  /* 0x00000006ff067e24 */ /* 0x000fe2000f8e00ff */
[----:B-----5:R-:W-:Y:S01]  /*87d0*/  MOV R11, UR5 ;  /* 0x00000005000b7c02 */ /* 0x020fe20008000f00 */
[----:B------:R-:W-:Y:S02]  /*87e0*/  IMAD.U32 R10, RZ, RZ, UR4 ;  /* 0x00000004ff0a7e24 */ /* 0x000fe4000f8e00ff */
[----:B------:R-:W-:Y:S07]  /*87f0*/  LEPC R20, `(.L_x_135) ;  /* 0x000000001014794e */ /* 0x000fee0000000000 */
[----:B--2-4-:R-:W-:Y:S05]  /*8800*/  CALL.ABS.NOINC R2 ;  /* 0x0000000002007343 */ /* 0x014fea0003c00000 */
.L_x_135:
[----:B----4-:R-:W-:Y:S01]  /*8810*/  LOP3.LUT R20, R48, 0xffffe000, RZ, 0xc0, !PT ;  /* 0xffffe00030147812 */ /* 0x010fe200078ec0ff */
[----:B------:R-:W-:Y:S05]  /*8820*/  WARPSYNC.ALL ;  /* 0x0000000000007948 */ /* 0x000fea0003800000 */
[----:B------:R-:W-:Y:S01]  /*8830*/  R2UR UR4, R25 ;  /* 0x00000000190472ca */ /* 0x000fe200000e0000 */
[----:B-1----:R-:W-:Y:S01]  /*8840*/  IMAD.U32 R77, RZ, RZ, UR44 ;  /* 0x0000002cff4d7e24 */ /* 0x002fe2000f8e00ff */
        /* <DEDUP_REMOVED lines=8> */
[----:B------:R-:W1:Y:S10]  /*88d0*/  LDTM.x16 R4, tmem[UR4+0x20] ;  /* 0x00002004000479ee */ /* 0x000e740008240000 */
        /* <DEDUP_REMOVED lines=91> */
.L_x_137:
[----:B------:R-:W-:Y:S05]  /*8e90*/  BSYNC.RECONVERGENT B0 ;  /* 0x0000000000007941 */ /* 0x000fea0003800200 */
.L_x_136:
        /* <DEDUP_REMOVED lines=13> */
[C---:B------:R-:W-:Y:S01]  /*8f70*/  @P1 IMAD R3, R35.reuse, 0x2000, R70 ;  /* 0x0000200023031824 */ /* 0x040fe200078e0246 */
[C---:B------:R-:W-:Y:S01]  /*8f80*/  @P1 LEA R0, R35.reuse, R68, 0xd ;  /* 0x0000004423001211 */ /* 0x040fe200078e68ff */
[C---:B------:R-:W-:Y:S02]  /*8f90*/  @P1 IMAD R2, R35.reuse, 0x2000, R69 ;  /* 0x0000200023021824 */ /* 0x040fe400078e0245 */
[----:B------:R-:W-:Y:S01]  /*8fa0*/  @P1 IMAD R35, R35, 0x2000, R64 ;  /* 0x0000200023231824 */ /* 0x000fe200078e0240 */
[----:B------:R-:W-:Y:S06]  /*8fb0*/  @P0 BRA `(.L_x_141) ;  /* 0x00000000000c0947 */ /* 0x000fec0003800000 */
[----:B-1----:R-:W-:Y:S04]  /*8fc0*/  SHF.L.U32 R4, R67, 0x1f, RZ ;  /* 0x0000001f43047819 */ /* 0x002fe800000006ff */
[----:B------:R-:W1:Y:S02]  /*8fd0*/  SYNCS.PHASECHK.TRANS64.TRYWAIT P0, [R77+URZ+0x30], R4 ;  /* 0x000030044d0075a7 */ /* 0x000e6400080011ff */
[----:B-1----:R-:W-:Y:S05]  /*8fe0*/  @!P0 BRA `(.L_x_142) ;  /* 0x0000001800048947 */ /* 0x002fea0003800000 */
.L_x_141:
[----:B------:R-:W-:Y:S05]  /*8ff0*/  BSYNC B0 ;  /* 0x0000000000007941 */ /* 0x000fea0003800000 */
.L_x_140:
[----:B------:R-:W-:Y:S11]  /*9000*/  ISETP.NE.AND P0, PT, R75, RZ, PT ;  /* 0x000000ff4b00720c */ /* 0x000ff60003f05270 */
[----:B------:R-:W-:Y:S02]  /*9010*/  @!UPT UIADD3 URZ, UPT, UPT, URZ, URZ, URZ ;  /* 0x000000fffffff290 */ /* 0x000fe4000fffe0ff */
[----:B------:R3:W4:Y:S04]  /*9020*/  @P0 LDS.128 R48, [R3] ;  /* 0x0000000003300984 */ /* 0x0007280000000c00 */
[----:B------:R3:W1:Y:S04]  /*9030*/  @P0 LDS.128 R44, [R2+0x10] ;  /* 0x00001000022c0984 */ /* 0x0006680000000c00 */
[----:B------:R3:W1:Y:S04]  /*9040*/  @P0 LDS.128 R40, [R0+0x20] ;  /* 0x0000200000280984 */ /* 0x0006680000000c00 */
[----:B------:R3:W1:Y:S02]  /*9050*/  @P0 LDS.128 R36, [R35+0x30] ;  /* 0x0000300023240984 */ /* 0x0006640000000c00 */
.L_x_139:
[----:B------:R-:W-:Y:S05]  /*9060*/  BSYNC B1 ;  /* 0x0000000000017941 */ /* 0x000fea0003800000 */
.L_x_138:
        /* <DEDUP_REMOVED lines=21> */
.L_x_143:
[----:B------:R-:W-:Y:S01]  /*91c0*/  ISETP.NE.AND P0, PT, R72, RZ, PT ;  /* 0x000000ff4800720c */ /* 0x000fe20003f05270 */
[----:B------:R-:W-:Y:S05]  /*91d0*/  WARPSYNC.ALL ;  /* 0x0000000000007948 */ /* 0x000fea0003800000 */
[----:B------:R-:W-:Y:S01]  /*91e0*/  R2UR UR4, R25 ;  /* 0x00000000190472ca */ /* 0x000fe200000e0000 */
[----:B------:R-:W-:Y:S01]  /*91f0*/  VIADD R74, R74, 0xc0 ;  /* 0x000000c04a4a7836 */ /* 0x000fe20000000000 */
[----:B----4-:R-:W-:Y:S01]  /*9200*/  LOP3.LUT R0, R48, 0xffffe000, RZ, 0xc0, !PT ;  /* 0xffffe00030007812 */ /* 0x010fe200078ec0ff */
[----:B------:R-:W-:Y:S01]  /*9210*/  BSSY.RECONVERGENT B0, `(.L_x_144) ;  /* 0x000005f000007945 */ /* 0x000fe20003800200 */
[----:B------:R-:W-:Y:S02]  /*9220*/  LOP3.LUT R2, R49, 0xffffe000, RZ, 0xc0, !PT ;  /* 0xffffe00031027812 */ /* 0x000fe400078ec0ff */
[----:B------:R-:W-:Y:S02]  /*9230*/  LOP3.LUT R3, R50, 0xffffe000, RZ, 0xc0, !PT ;  /* 0xffffe00032037812 */ /* 0x000fe400078ec0ff */
[----:B------:R-:W-:Y:S02]  /*9240*/  LOP3.LUT R20, R51, 0xffffe000, RZ, 0xc0, !PT ;  /* 0xffffe00033147812 */ /* 0x000fe400078ec0ff */
[----:B-1----:R-:W-:Y:S02]  /*9250*/  LOP3.LUT R21, R44, 0xffffe000, RZ, 0xc0, !PT ;  /* 0xffffe0002c157812 */ /* 0x002fe400078ec0ff */
[----:B------:R-:W-:Y:S01]  /*9260*/  LOP3.LUT R26, R45, 0xffffe000, RZ, 0xc0, !PT ;  /* 0xffffe0002d1a7812 */ /* 0x000fe200078ec0ff */
[----:B------:R-:W1:Y:S01]  /*9270*/  LDTM.x16 R4, tmem[UR4+0x30] ;  /* 0x00003004000479ee */ /* 0x000e620008240000 */
[----:B------:R-:W-:Y:S01]  /*9280*/  LOP3.LUT R29, R46, 0xffffe000, RZ, 0xc0, !PT ;  /* 0xffffe0002e1d7812 */ /* 0x000fe200078ec0ff */
[----:B------:R-:W-:Y:S01]  /*9290*/  NOP ;  /* 0x0000000000007918 */ /* 0x000fe20000000000 */
[----:B------:R-:W-:Y:S02]  /*92a0*/  LOP3.LUT R28, R47, 0xffffe000, RZ, 0xc0, !PT ;  /* 0xffffe0002f1c7812 */ /* 0x000fe400078ec0ff */
[----:B------:R-:W-:Y:S02]  /*92b0*/  LOP3.LUT R74, R74, 0xfefffff8, RZ, 0xc0, !PT ;  /* 0xfefffff84a4a7812 */ /* 0x000fe400078ec0ff */
[----:B------:R-:W-:Y:S02]  /*92c0*/  LOP3.LUT R31, R40, 0xffffe000, RZ, 0xc0, !PT ;  /* 0xffffe000281f7812 */ /* 0x000fe400078ec0ff */
[----:B------:R-:W-:Y:S01]  /*92d0*/  LOP3.LUT R30, R41, 0xffffe000, RZ, 0xc0, !PT ;  /* 0xffffe000291e7812 */ /* 0x000fe200078ec0ff */
[----:B-1----:R1:W-:Y:S01]  /*92e0*/  SYNCS.ARRIVE.TRANS64.RED.A1T0 RZ, [R74+URZ], RZ ;  /* 0x000000ff4aff79a7 */ /* 0x0023e200081004ff */
[----:B------:R-:W-:Y:S02]  /*92f0*/  LOP3.LUT R33, R42, 0xffffe000, RZ, 0xc0, !PT ;  /* 0xffffe0002a217812 */ /* 0x000fe400078ec0ff */
[----:B------:R-:W-:Y:S02]  /*9300*/  LOP3.LUT R32, R43, 0xffffe000, RZ, 0xc0, !PT ;  /* 0xffffe0002b207812 */ /* 0x000fe400078ec0ff */
[----:B------:R-:W-:Y:S02]  /*9310*/  LOP3.LUT R35, R36, 0xffffe000, RZ, 0xc0, !PT ;  /* 0xffffe00024237812 */ /* 0x000fe400078ec0ff */
[----:B------:R-:W-:Y:S02]  /*9320*/  LOP3.LUT R34, R37, 0xffffe000, RZ, 0xc0, !PT ;  /* 0xffffe00025227812 */ /* 0x000fe400078ec0ff */
[----:B------:R-:W-:Y:S02]  /*9330*/  LOP3.LUT R37, R38, 0xffffe000, RZ, 0xc0, !PT ;  /* 0xffffe00026257812 */ /* 0x000fe400078ec0ff */
[----:B------:R-:W-:Y:S01]  /*9340*/  LOP3.LUT R36, R39, 0xffffe000, RZ, 0xc0, !PT ;  /* 0xffffe00027247812 */ /* 0x000fe200078ec0ff */
[C---:B------:R-:W-:Y:S01]  /*9350*/  FMUL R4, R24.reuse, R4 ;  /* 0x0000000418047220 */ /* 0x040fe20000400000 */
[C---:B------:R-:W-:Y:S01]  /*9360*/  FMUL R5, R24.reuse, R5 ;  /* 0x0000000518057220 */ /* 0x040fe20000400000 */
[C---:B------:R-:W-:Y:S01]  /*9370*/  FMUL R6, R24.reuse, R6 ;  /* 0x0000000618067220 */ /* 0x040fe20000400000 */
[C---:B------:R-:W-:Y:S01]  /*9380*/  FMUL R7, R24.reuse, R7 ;  /* 0x0000000718077220 */ /* 0x040fe20000400000 */
[C---:B------:R-:W-:Y:S01]  /*9390*/  FFMA R4, R27.reuse, R0, R4 ;  /* 0x000000001b047223 */ /* 0x040fe20000000004 */
[C---:B------:R-:W-:Y:S01]  /*93a0*/  FFMA R5, R27.reuse, R2, R5 ;  /* 0x000000021b057223 */ /* 0x040fe20000000005 */
[C---:B------:R-:W-:Y:S01]  /*93b0*/  FFMA R6, R27.reuse, R3, R6 ;  /* 0x000000031b067223 */ /* 0x040fe20000000006 */
[C---:B------:R-:W-:Y:S01]  /*93c0*/  FFMA R7, R27.reuse, R20, R7 ;  /* 0x000000141b077223 */ /* 0x040fe20000000007 */
[C---:B------:R-:W-:Y:S01]  /*93d0*/  FMUL R8, R24.reuse, R8 ;  /* 0x0000000818087220 */ /* 0x040fe20000400000 */
[C---:B------:R-:W-:Y:S01]  /*93e0*/  FMUL R9, R24.reuse, R9 ;  /* 0x0000000918097220 */ /* 0x040fe20000400000 */
[C---:B------:R-:W-:Y:S01]  /*93f0*/  FMUL R10, R24.reuse, R10 ;  /* 0x0000000a180a7220 */ /* 0x040fe20000400000 */
[C---:B------:R-:W-:Y:S01]  /*9400*/  FMUL R11, R24.reuse, R11 ;  /* 0x0000000b180b7220 */ /* 0x040fe20000400000 */
[----:B------:R-:W-:Y:S01]  /*9410*/  F2FP.TF32.F32.PACK_B R4, R4 ;  /* 0x00000004ff04723e */ /* 0x000fe200024050ff */
[C---:B------:R-:W-:Y:S01]  /*9420*/  FFMA R8, R27.reuse, R21, R8 ;  /* 0x000000151b087223 */ /* 0x040fe20000000008 */
[----:B------:R-:W-:Y:S01]  /*9430*/  F2FP.TF32.F32.PACK_B R5, R5 ;  /* 0x00000005ff05723e */ /* 0x000fe200024050ff */
[C---:B------:R-:W-:Y:S01]  /*9440*/  FFMA R9, R27.reuse, R26, R9 ;  /* 0x0000001a1b097223 */ /* 0x040fe20000000009 */
[----:B------:R-:W-:Y:S01]  /*9450*/  F2FP.TF32.F32.PACK_B R6, R6 ;  /* 0x00000006ff06723e */ /* 0x000fe200024050ff */
[C---:B------:R-:W-:Y:S01]  /*9460*/  FFMA R10, R27.reuse, R29, R10 ;  /* 0x0000001d1b0a7223 */ /* 0x040fe2000000000a */
[----:B------:R-:W-:Y:S01]  /*9470*/  F2FP.TF32.F32.PACK_B R7, R7 ;  /* 0x00000007ff07723e */ /* 0x000fe200024050ff */
[C---:B------:R-:W-:Y:S01]  /*9480*/  FFMA R11, R27.reuse, R28, R11 ;  /* 0x0000001c1b0b7223 */ /* 0x040fe2000000000b */
[C---:B------:R-:W-:Y:S01]  /*9490*/  FMUL R12, R24.reuse, R12 ;  /* 0x0000000c180c7220 */ /* 0x040fe20000400000 */
[----:B------:R-:W-:Y:S01]  /*94a0*/  F2FP.TF32.F32.PACK_B R8, R8 ;  /* 0x00000008ff08723e */ /* 0x000fe200024050ff */
[C---:B------:R-:W-:Y:S01]  /*94b0*/  FMUL R13, R24.reuse, R13 ;  /* 0x0000000d180d7220 */ /* 0x040fe20000400000 */
[----:B------:R1:W-:Y:S01]  /*94c0*/  STS.128 [R70+0x6000], R4 ;  /* 0x0060000446007388 */ /* 0x0003e20000000c00 */
        /* <DEDUP_REMOVED lines=8> */
[C---:B------:R-:W-:Y:S01]  /*9550*/  FFMA R15, R27.reuse, R32, R15 ;  /* 0x000000201b0f7223 */ /* 0x040fe2000000000f */
[C---:B------:R-:W-:Y:S01]  /*9560*/  FMUL R16, R24.reuse, R16 ;  /* 0x0000001018107220 */ /* 0x040fe20000400000 */
[----:B------:R-:W-:Y:S01]  /*9570*/  F2FP.TF32.F32.PACK_B R12, R12 ;  /* 0x0000000cff0c723e */ /* 0x000fe200024050ff */
[----:B------:R1:W-:Y:S01]  /*9580*/  STS.128 [R69+0x6010], R8 ;  /* 0x0060100845007388 */ /* 0x0003e20000000c00 */
[C---:B------:R-:W-:Y:S01]  /*9590*/  FMUL R17, R24.reuse, R17 ;  /* 0x0000001118117220 */ /* 0x040fe20000400000 */
[C---:B------:R-:W-:Y:S01]  /*95a0*/  FMUL R18, R24.reuse, R18 ;  /* 0x0000001218127220 */ /* 0x040fe20000400000 */
[----:B------:R-:W-:Y:S01]  /*95b0*/  FMUL R19, R24, R19 ;  /* 0x0000001318137220 */ /* 0x000fe20000400000 */
[----:B------:R-:W-:Y:S01]  /*95c0*/  F2FP.TF32.F32.PACK_B R13, R13 ;  /* 0x0000000dff0d723e */ /* 0x000fe200024050ff */
[C---:B------:R-:W-:Y:S01]  /*95d0*/  FFMA R16, R27.reuse, R35, R16 ;  /* 0x000000231b107223 */ /* 0x040fe20000000010 */
[----:B------:R-:W-:Y:S01]  /*95e0*/  F2FP.TF32.F32.PACK_B R14, R14 ;  /* 0x0000000eff0e723e */ /* 0x000fe200024050ff */
[C---:B------:R-:W-:Y:S01]  /*95f0*/  FFMA R17, R27.reuse, R34, R17 ;  /* 0x000000221b117223 */ /* 0x040fe20000000011 */
[----:B------:R-:W-:Y:S01]  /*9600*/  F2FP.TF32.F32.PACK_B R15, R15 ;  /* 0x0000000fff0f723e */ /* 0x000fe200024050ff */
[C---:B------:R-:W-:Y:S01]  /*9610*/  FFMA R18, R27.reuse, R37, R18 ;  /* 0x000000251b127223 */ /* 0x040fe20000000012 */
[----:B------:R-:W-:Y:S01]  /*9620*/  FFMA R19, R27, R36, R19 ;  /* 0x000000241b137223 */ /* 0x000fe20000000013 */
[----:B------:R-:W-:Y:S02]  /*9630*/  F2FP.TF32.F32.PACK_B R16, R16 ;  /* 0x00000010ff10723e */ /* 0x000fe400024050ff */
[----:B------:R1:W-:Y:S01]  /*9640*/  STS.128 [R68+0x6020], R12 ;  /* 0x0060200c44007388 */ /* 0x0003e20000000c00 */
[----:B------:R-:W-:Y:S02]  /*9650*/  F2FP.TF32.F32.PACK_B R17, R17 ;  /* 0x00000011ff11723e */ /* 0x000fe400024050ff */
        /* <DEDUP_REMOVED lines=26> */
.L_x_145:
[----:B------:R-:W-:Y:S05]  /*9800*/  BSYNC.RECONVERGENT B0 ;  /* 0x0000000000007941 */ /* 0x000fea0003800200 */
.L_x_144:
[----:B------:R-:W-:Y:S01]  /*9810*/  BAR.SYNC.DEFER_BLOCKING 0x1, 0x80 ;  /* 0x0042000000007b1d */ /* 0x000fe20000010000 */
[----:B------:R-:W-:Y:S01]  /*9820*/  UISETP.NE.AND UP0, UPT, UR49, -0x4, UPT ;  /* 0xfffffffc3100788c */ /* 0x000fe2000bf05270 */
[----:B------:R-:W-:Y:S08]  /*9830*/  IADD3 R0, PT, PT, R22, 0x1, RZ ;  /* 0x0000000116007810 */ /* 0x000ff00007ffe0ff */
[----:B------:R-:W-:Y:S05]  /*9840*/  BRA.U !UP0, `(.L_x_146) ;  /* 0x0000000108287547 */ /* 0x000fea000b800000 */
[----:B------:R-:W-:Y:S01]  /*9850*/  ISETP.NE.AND P0, PT, R73, RZ, PT ;  /* 0x000000ff4900720c */ /* 0x000fe20003f05270 */
[----:B------:R-:W-:Y:S01]  /*9860*/  IMAD.U32 R3, RZ, RZ, UR48 ;  /* 0x00000030ff037e24 */ /* 0x000fe2000f8e00ff */
[----:B------:R-:W-:Y:S01]  /*9870*/  UIADD3 UR4, UPT, UPT, UR48, 0x1, URZ ;  /* 0x0000000130047890 */ /* 0x000fe2000fffe0ff */
[----:B------:R-:W-:Y:S03]  /*9880*/  IMAD.U32 R2, RZ, RZ, UR61 ;  /* 0x0000003dff027e24 */ /* 0x000fe6000f8e00ff */
[----:B------:R-:W-:Y:S04]  /*9890*/  UISETP.NE.AND UP0, UPT, UR4, 0x4, UPT ;  /* 0x000000040400788c */ /* 0x000fe8000bf05270 */
[----:B------:R-:W-:Y:S03]  /*98a0*/  USEL UR48, UR4, URZ, UP0 ;  /* 0x000000ff04307287 */ /* 0x000fe60008000000 */
[----:B------:R-:W-:Y:S05]  /*98b0*/  @P0 LEA R3, R3, UR43, 0x3 ;  /* 0x0000002b03030c11 */ /* 0x000fea000f8e18ff */
[----:B------:R-:W-:Y:S05]  /*98c0*/  @P0 VIADD R3, R3, 0x50 ;  /* 0x0000005003030836 */ /* 0x000fea0000000000 */
[----:B------:R-:W-:Y:S04]  /*98d0*/  @P0 PRMT R2, R2, 0x654, R3 ;  /* 0x0000065402020816 */ /* 0x000fe80000000003 */
[----:B------:R3:W-:Y:S03]  /*98e0*/  @P0 SYNCS.ARRIVE.TRANS64.RED.A1T0 RZ, [R2+URZ], RZ ;  /* 0x000000ff02ff09a7 */ /* 0x0007e600081004ff */
.L_x_146:
[----:B------:R-:W-:Y:S01]  /*98f0*/  R2UR UR5, R58 ;  /* 0x000000003a0572ca */ /* 0x000fe200000e0000 */
[----:B------:R-:W-:Y:S01]  /*9900*/  UISETP.NE.AND UP0, UPT, UR59, URZ, UPT ;  /* 0x000000ff3b00728c */ /* 0x000fe2000bf05270 */
[----:B------:R-:W-:Y:S01]  /*9910*/  R2UR UR4, R59 ;  /* 0x000000003b0472ca */ /* 0x000fe200000e0000 */
[----:B------:R-:W-:Y:S01]  /*9920*/  UIADD3 UR49, UPT, UPT, UR49, 0x4, URZ ;  /* 0x0000000431317890 */ /* 0x000fe2000fffe0ff */
[----:B------:R-:W-:Y:S01]  /*9930*/  ISETP.NE.AND P0, PT, R63, 0x2, PT ;  /* 0x000000023f00780c */ /* 0x000fe20003f05270 */
[----:B------:R-:W-:Y:S01]  /*9940*/  UMOV UR60, UR58 ;  /* 0x0000003a003c7c82 */ /* 0x000fe20008000000 */
[----:B------:R-:W-:Y:S02]  /*9950*/  ISETP.NE.AND P1, PT, R0, 0x4, PT ;  /* 0x000000040000780c */ /* 0x000fe40003f25270 */
[----:B---3--:R-:W-:Y:S02]  /*9960*/  SEL R2, RZ, 0x1, P0 ;  /* 0x00000001ff027807 */ /* 0x008fe40000000000 */
[----:B------:R-:W-:Y:S02]  /*9970*/  SEL R3, RZ, 0x1, P1 ;  /* 0x00000001ff037807 */ /* 0x000fe40000800000 */
[----:B------:R-:W-:Y:S01]  /*9980*/  LOP3.LUT R65, R65, R2, RZ, 0x3c, !PT ;  /* 0x0000000241417212 */ /* 0x000fe200078e3cff */
[----:B------:R-:W-:Y:S01]  /*9990*/  UIADD3 UR27, UPT, UPT, UR36, UR5, URZ ;  /* 0x00000005241b7290 */ /* 0x000fe2000fffe0ff */
[----:B------:R-:W-:Y:S01]  /*99a0*/  LOP3.LUT R66, R66, R3, RZ, 0x3c, !PT ;  /* 0x0000000342427212 */ /* 0x000fe200078e3cff */
[----:B------:R-:W-:Y:S01]  /*99b0*/  UIADD3 UR20, UPT, UPT, UR37, UR4, URZ ;  /* 0x0000000425147290 */ /* 0x000fe2000fffe0ff */
[----:B------:R-:W-:Y:S02]  /*99c0*/  SEL R63, R63, RZ, P0 ;  /* 0x000000ff3f3f7207 */ /* 0x000fe40000000000 */
[----:B------:R-:W-:Y:S01]  /*99d0*/  SEL R22, R0, RZ, P1 ;  /* 0x000000ff00167207 */ /* 0x000fe20000800000 */
[----:B------:R-:W-:Y:S08]  /*99e0*/  BRA.U UP0, `(.L_x_147) ;  /* 0xffffffc900987547 */ /* 0x000ff0000b83ffff */
[----:B------:R-:W-:-:S13]  /*99f0*/  R2UR UR4, R60 ;  /* 0x000000003c0472ca */ /* 0x000fda00000e0000 */
[----:B------:R-:W-:-:S09]  /*9a00*/  UISETP.NE.AND UP0, UPT, UR4, URZ, UPT ;  /* 0x000000ff0400728c */ /* 0x000fd2000bf05270 */
[----:B------:R-:W-:Y:S05]  /*9a10*/  BRA.U !UP0, `(.L_x_148) ;  /* 0x0000000108487547 */ /* 0x000fea000b800000 */
[----:B------:R-:W3:Y:S02]  /*9a20*/  LDCU.64 UR4, c[0x0][0x890] ;  /* 0x00011200ff0477ac */ /* 0x000ee40008000a00 */
[----:B---3--:R-:W-:-:S04]  /*9a30*/  UISETP.NE.U32.AND UP0, UPT, UR4, URZ, UPT ;  /* 0x000000ff0400728c */ /* 0x008fc8000bf05070 */
[----:B------:R-:W-:-:S09]  /*9a40*/  UISETP.NE.AND.EX UP0, UPT, UR5, URZ, UPT, UP0 ;  /* 0x000000ff0500728c */ /* 0x000fd2000bf05300 */
[----:B------:R-:W-:Y:S05]  /*9a50*/  BRA.U UP0, `(.L_x_149) ;  /* 0x00000001000c7547 */ /* 0x000fea000b800000 */
[----:B------:R-:W-:-:S13]  /*9a60*/  FSETP.NEU.AND P0, PT, R27, RZ, PT ;  /* 0x000000ff1b00720b */ /* 0x000fda0003f0d000 */
[----:B------:R-:W-:Y:S05]  /*9a70*/  @!P0 EXIT ;  /* 0x000000000000894d */ /* 0x000fea0003800000 */
[----:B------:R-:W-:Y:S05]  /*9a80*/  BRA `(.L_x_148) ;  /* 0x00000000002c7947 */ /* 0x000fea0003800000 */
.L_x_149:
[----:B------:R-:W-:Y:S01]  /*9a90*/  ISETP.NE.AND P0, PT, R62, RZ, PT ;  /* 0x000000ff3e00720c */ /* 0x000fe20003f05270 */
[----:B------:R-:W-:-:S12]  /*9aa0*/  BSSY.RECONVERGENT B0, `(.L_x_148) ;  /* 0x0000009000007945 */ /* 0x000fd80003800200 */
[----:B------:R-:W-:Y:S05]  /*9ab0*/  @P0 BRA `(.L_x_150) ;  /* 0x0000000000140947 */ /* 0x000fea0003800000 */
[----:B------:R-:W3:Y:S02]  /*9ac0*/  LDCU.64 UR4, c[0x0][0x888] ;  /* 0x00011100ff0477ac */ /* 0x000ee40008000a00 */
[----:B---3--:R-:W-:-:S04]  /*9ad0*/  ISETP.NE.U32.AND P0, PT, RZ, UR4, PT ;  /* 0x00000004ff007c0c */ /* 0x008fc8000bf05070 */
[----:B------:R-:W-:-:S13]  /*9ae0*/  ISETP.NE.AND.EX P0, PT, RZ, UR5, PT, P0 ;  /* 0x00000005ff007c0c */ /* 0x000fda000bf05300 */
[----:B------:R-:W-:Y:S05]  /*9af0*/  @!P0 EXIT ;  /* 0x000000000000894d */ /* 0x000fea0003800000 */
[----:B------:R-:W-:Y:S05]  /*9b00*/  BRA `(.L_x_151) ;  /* 0x0000000000087947 */ /* 0x000fea0003800000 */
.L_x_150:
[----:B------:R-:W-:-:S13]  /*9b10*/  FSETP.NEU.AND P0, PT, R27, RZ, PT ;  /* 0x000000ff1b00720b */ /* 0x000fda0003f0d000 */
[----:B------:R-:W-:Y:S05]  /*9b20*/  @!P0 EXIT ;  /* 0x000000000000894d */ /* 0x000fea0003800000 */
.L_x_151:
[----:B------:R-:W-:Y:S05]  /*9b30*/  BSYNC.RECONVERGENT B0 ;  /* 0x0000000000007941 */ /* 0x000fea0003800200 */
.L_x_148:
[----:B------:R-:W-:Y:S01]  /*9b40*/  ULEA UR4, UR48, UR43, 0x3 ;  /* 0x0000002b30047291 */ /* 0x000fe2000f8e18ff */
[----:B------:R-:W-:-:S04]  /*9b50*/  DEPBAR.LE SB0, 0x0 ;  /* 0x000080000000791a */ /* 0x000fc80000000000 */
[----:B------:R-:W-:-:S04]  /*9b60*/  UIADD3 UR4, UPT, UPT, UR4, 0x50, URZ ;  /* 0x0000005004047890 */ /* 0x000fc8000fffe0ff */
[----:B------:R-:W-:-:S09]  /*9b70*/  UPRMT UR4, UR61, 0x654, UR4 ;  /* 0x000006543d047896 */ /* 0x000fd20008000004 */
[----:B------:R-:W-:Y:S01]  /*9b80*/  SYNCS.ARRIVE.TRANS64.RED.A1T0 RZ, [UR4], RZ ;  /* 0x000000ffffff79a7 */ /* 0x000fe20008100404 */
[----:B------:R-:W-:Y:S05]  /*9b90*/  EXIT ;  /* 0x000000000000794d */ /* 0x000fea0003800000 */
.L_x_24:
[----:B--2---:R2:W3:Y:S02]  /*9ba0*/  SYNCS.PHASECHK.TRANS64.TRYWAIT P0, [R3+URZ+0xf0], R2 ;  /* 0x0000f002030075a7 */ /* 0x0044e400080011ff */
[----:B---3--:R-:W-:Y:S05]  /*9bb0*/  @!P0 NANOSLEEP.SYNCS 0x989680 ;  /* 0x009896800000895d */ /* 0x008fea0003900000 */
[----:B------:R-:W3:Y:S02]  /*9bc0*/  @!P0 SYNCS.PHASECHK.TRANS64 P0, [R3+URZ+0xf0], R2 ;  /* 0x0000f002030085a7 */ /* 0x000ee400080010ff */
[----:B---3--:R-:W-:Y:S05]  /*9bd0*/  @!P0 BRA `(.L_x_24) ;  /* 0xfffffffc00f08947 */ /* 0x008fea000383ffff */
[----:B------:R-:W-:Y:S05]  /*9be0*/  BRA `(.L_x_152) ;  /* 0xffffff7c009c7947 */ /* 0x000fea000383ffff */
.L_x_27:
[----:B-1----:R-:W-:-:S07]  /*9bf0*/  MOV R0, UR6 ;  /* 0x0000000600007c02 */ /* 0x002fce0008000f00 */
.L_x_153:
[----:B-1----:R1:W2:Y:S02]  /*9c00*/  SYNCS.PHASECHK.TRANS64.TRYWAIT P0, [R0+URZ+0x18], R3 ;  /* 0x00001803000075a7 */ /* 0x0022a400080011ff */
[----:B--2---:R-:W-:Y:S05]  /*9c10*/  @!P0 NANOSLEEP.SYNCS 0x989680 ;  /* 0x009896800000895d */ /* 0x004fea0003900000 */
[----:B------:R-:W2:Y:S02]  /*9c20*/  @!P0 SYNCS.PHASECHK.TRANS64 P0, [R0+URZ+0x18], R3 ;  /* 0x00001803000085a7 */ /* 0x000ea400080010ff */
[----:B--2---:R-:W-:Y:S05]  /*9c30*/  @!P0 BRA `(.L_x_153) ;  /* 0xfffffffc00f08947 */ /* 0x004fea000383ffff */
[----:B------:R-:W-:Y:S05]  /*9c40*/  BRA `(.L_x_26) ;  /* 0xffffff7c00f47947 */ /* 0x000fea000383ffff */
.L_x_36:
[----:B-1----:R-:W-:-:S07]  /*9c50*/  MOV R0, UR6 ;  /* 0x0000000600007c02 */ /* 0x002fce0008000f00 */
.L_x_154:
[----:B-1----:R1:W2:Y:S02]  /*9c60*/  SYNCS.PHASECHK.TRANS64.TRYWAIT P0, [R0+URZ+0x18], R3 ;  /* 0x00001803000075a7 */ /* 0x0022a400080011ff */
[----:B--2---:R-:W-:Y:S05]  /*9c70*/  @!P0 NANOSLEEP.SYNCS 0x989680 ;  /* 0x009896800000895d */ /* 0x004fea0003900000 */
[----:B------:R-:W2:Y:S02]  /*9c80*/  @!P0 SYNCS.PHASECHK.TRANS64 P0, [R0+URZ+0x18], R3 ;  /* 0x00001803000085a7 */ /* 0x000ea400080010ff */
[----:B--2---:R-:W-:Y:S05]  /*9c90*/  @!P0 BRA `(.L_x_154) ;  /* 0xfffffffc00f08947 */ /* 0x004fea000383ffff */
[----:B------:R-:W-:Y:S05]  /*9ca0*/  BRA `(.L_x_35) ;  /* 0xffffff8400547947 */ /* 0x000fea000383ffff */
.L_x_43:
[----:B-1----:R1:W4:Y:S02]  /*9cb0*/  SYNCS.PHASECHK.TRANS64.TRYWAIT P0, [R3+URZ+0x80], R0 ;  /* 0x00008000030075a7 */ /* 0x00232400080011ff */
[----:B----4-:R-:W-:Y:S05]  /*9cc0*/  @!P0 NANOSLEEP.SYNCS 0x989680 ;  /* 0x009896800000895d */ /* 0x010fea0003900000 */
[----:B------:R-:W4:Y:S02]  /*9cd0*/  @!P0 SYNCS.PHASECHK.TRANS64 P0, [R3+URZ+0x80], R0 ;  /* 0x00008000030085a7 */ /* 0x000f2400080010ff */
[----:B----4-:R-:W-:Y:S05]  /*9ce0*/  @!P0 BRA `(.L_x_43) ;  /* 0xfffffffc00f08947 */ /* 0x010fea000383ffff */
[----:B------:R-:W-:Y:S05]  /*9cf0*/  BRA `(.L_x_155) ;  /* 0xffffff8800947947 */ /* 0x000fea000383ffff */
.L_x_47:
[----:B-1----:R-:W-:-:S07]  /*9d00*/  MOV R0, UR4 ;  /* 0x0000000400007c02 */ /* 0x002fce0008000f00 */
.L_x_156:
[----:B-1----:R1:W2:Y:S02]  /*9d10*/  SYNCS.PHASECHK.TRANS64.TRYWAIT P0, [R0+URZ], R3 ;  /* 0x00000003000075a7 */ /* 0x0022a400080011ff */
[----:B--2---:R-:W-:Y:S05]  /*9d20*/  @!P0 NANOSLEEP.SYNCS 0x989680 ;  /* 0x009896800000895d */ /* 0x004fea0003900000 */
[----:B------:R-:W2:Y:S02]  /*9d30*/  @!P0 SYNCS.PHASECHK.TRANS64 P0, [R0+URZ], R3 ;  /* 0x00000003000085a7 */ /* 0x000ea400080010ff */
[----:B--2---:R-:W-:Y:S05]  /*9d40*/  @!P0 BRA `(.L_x_156) ;  /* 0xfffffffc00f08947 */ /* 0x004fea000383ffff */
[----:B------:R-:W-:Y:S05]  /*9d50*/  BRA `(.L_x_157) ;  /* 0xffffff9000407947 */ /* 0x000fea000383ffff */
.L_x_48:
[----:B------:R-:W-:-:S07]  /*9d60*/  MOV R0, UR5 ;  /* 0x0000000500007c02 */ /* 0x000fce0008000f00 */
.L_x_158:
[----:B-1----:R1:W2:Y:S02]  /*9d70*/  SYNCS.PHASECHK.TRANS64.TRYWAIT P0, [R0+URZ], R3 ;  /* 0x00000003000075a7 */ /* 0x0022a400080011ff */
[----:B--2---:R-:W-:Y:S05]  /*9d80*/  @!P0 NANOSLEEP.SYNCS 0x989680 ;  /* 0x009896800000895d */ /* 0x004fea0003900000 */
[----:B------:R-:W2:Y:S02]  /*9d90*/  @!P0 SYNCS.PHASECHK.TRANS64 P0, [R0+URZ], R3 ;  /* 0x00000003000085a7 */ /* 0x000ea400080010ff */
[----:B--2---:R-:W-:Y:S05]  /*9da0*/  @!P0 BRA `(.L_x_158) ;  /* 0xfffffffc00f08947 */ /* 0x004fea000383ffff */
[----:B------:R-:W-:Y:S05]  /*9db0*/  BRA `(.L_x_159) ;  /* 0xffffff90004c7947 */ /* 0x000fea000383ffff */
.L_x_51:
[----:B-1----:R1:W2:Y:S02]  /*9dc0*/  SYNCS.PHASECHK.TRANS64.TRYWAIT P0, [R0+URZ+0xe0], R9 ;  /* 0x0000e009000075a7 */ /* 0x0022a400080011ff */
[----:B--2---:R-:W-:Y:S05]  /*9dd0*/  @!P0 NANOSLEEP.SYNCS 0x989680 ;  /* 0x009896800000895d */ /* 0x004fea0003900000 */
[----:B------:R-:W2:Y:S02]  /*9de0*/  @!P0 SYNCS.PHASECHK.TRANS64 P0, [R0+URZ+0xe0], R9 ;  /* 0x0000e009000085a7 */ /* 0x000ea400080010ff */
[----:B--2---:R-:W-:Y:S05]  /*9df0*/  @!P0 BRA `(.L_x_51) ;  /* 0xfffffffc00f08947 */ /* 0x004fea000383ffff */
[----:B------:R-:W-:Y:S05]  /*9e00*/  BRA `(.L_x_160) ;  /* 0xffffff9000ac7947 */ /* 0x000fea000383ffff */
.L_x_52:
[----:B------:R-:W-:-:S07]  /*9e10*/  MOV R0, UR4 ;  /* 0x0000000400007c02 */ /* 0x000fce0008000f00 */
.L_x_161:
[----:B-1----:R1:W2:Y:S02]  /*9e20*/  SYNCS.PHASECHK.TRANS64.TRYWAIT P0, [R0+URZ+0x90], R11 ;  /* 0x0000900b000075a7 */ /* 0x0022a400080011ff */
[----:B--2---:R-:W-:Y:S05]  /*9e30*/  @!P0 NANOSLEEP.SYNCS 0x989680 ;  /* 0x009896800000895d */ /* 0x004fea0003900000 */
[----:B------:R-:W2:Y:S02]  /*9e40*/  @!P0 SYNCS.PHASECHK.TRANS64 P0, [R0+URZ+0x90], R11 ;  /* 0x0000900b000085a7 */ /* 0x000ea400080010ff */
[----:B--2---:R-:W-:Y:S05]  /*9e50*/  @!P0 BRA `(.L_x_161) ;  /* 0xfffffffc00f08947 */ /* 0x004fea000383ffff */
[----:B------:R-:W-:Y:S05]  /*9e60*/  BRA `(.L_x_162) ;  /* 0xffffff9000bc7947 */ /* 0x000fea000383ffff */
.L_x_53:
[----:B-1----:R1:W2:Y:S02]  /*9e70*/  SYNCS.PHASECHK.TRANS64.TRYWAIT P1, [R0+URZ+0x80], R9 ;  /* 0x00008009000075a7 */ /* 0x0022a400080211ff */
[----:B--2---:R-:W-:Y:S05]  /*9e80*/  @!P1 NANOSLEEP.SYNCS 0x989680 ;  /* 0x009896800000995d */ /* 0x004fea0003900000 */
[----:B------:R-:W2:Y:S02]  /*9e90*/  @!P1 SYNCS.PHASECHK.TRANS64 P1, [R0+URZ+0x80], R9 ;  /* 0x00008009000095a7 */ /* 0x000ea400080210ff */
[----:B--2---:R-:W-:Y:S05]  /*9ea0*/  @!P1 BRA `(.L_x_53) ;  /* 0xfffffffc00f09947 */ /* 0x004fea000383ffff */
[----:B------:R-:W-:Y:S05]  /*9eb0*/  BRA `(.L_x_163) ;  /* 0xffffff9000ec7947 */ /* 0x000fea000383ffff */
.L_x_56:
[----:B------:R-:W-:-:S07]  /*9ec0*/  MOV R0, UR4 ;  /* 0x0000000400007c02 */ /* 0x000fce0008000f00 */
.L_x_164:
[----:B-1----:R1:W2:Y:S02]  /*9ed0*/  SYNCS.PHASECHK.TRANS64.TRYWAIT P0, [R0+URZ+0x90], R3 ;  /* 0x00009003000075a7 */ /* 0x0022a400080011ff */
[----:B--2---:R-:W-:Y:S05]  /*9ee0*/  @!P0 NANOSLEEP.SYNCS 0x989680 ;  /* 0x009896800000895d */ /* 0x004fea0003900000 */
[----:B------:R-:W2:Y:S02]  /*9ef0*/  @!P0 SYNCS.PHASECHK.TRANS64 P0, [R0+URZ+0x90], R3 ;  /* 0x00009003000085a7 */ /* 0x000ea400080010ff */
[----:B--2---:R-:W-:Y:S05]  /*9f00*/  @!P0 BRA `(.L_x_164) ;  /* 0xfffffffc00f08947 */ /* 0x004fea000383ffff */
[----:B------:R-:W-:Y:S05]  /*9f10*/  BRA `(.L_x_55) ;  /* 0xffffff9400407947 */ /* 0x000fea000383ffff */
.L_x_65:
[----:B-1----:R-:W-:-:S04]  /*9f20*/  MOV R7, UR5 ;  /* 0x0000000500077c02 */ /* 0x002fc80008000f00 */
[----:B------:R1:W2:Y:S03]  /*9f30*/  SYNCS.PHASECHK.TRANS64.TRYWAIT P0, [R7+URZ+0x8], R8 ;  /* 0x00000808070075a7 */ /* 0x0002a600080011ff */
[----:B--2---:R-:W-:Y:S05]  /*9f40*/  @!P0 NANOSLEEP.SYNCS 0x989680 ;  /* 0x009896800000895d */ /* 0x004fea0003900000 */
[----:B------:R-:W2:Y:S02]  /*9f50*/  @!P0 SYNCS.PHASECHK.TRANS64 P0, [R7+URZ+0x8], R8 ;  /* 0x00000808070085a7 */ /* 0x000ea400080010ff */
[----:B--2---:R-:W-:Y:S05]  /*9f60*/  @!P0 BRA `(.L_x_65) ;  /* 0xfffffffc00ec8947 */ /* 0x004fea000383ffff */
[----:B------:R-:W-:Y:S05]  /*9f70*/  BRA `(.L_x_64) ;  /* 0xffffff9400fc7947 */ /* 0x000fea000383ffff */
.L_x_67:
[----:B------:R-:W-:Y:S01]  /*9f80*/  BSSY B0, `(.L_x_165) ;  /* 0x0000006000007945 */ /* 0x000fe20003800000 */
[----:B------:R-:W-:-:S07]  /*9f90*/  MOV R15, 0xffffffff ;  /* 0xffffffff000f7802 */ /* 0x000fce0000000f00 */
[----:B-1---5:R-:W-:Y:S05]  /*9fa0*/  WARPSYNC.COLLECTIVE R15, `(.L_x_166) ;  /* 0x000000000f0c7348 */ /* 0x022fea0003c00000 */
[----:B------:R-:W-:Y:S02]  /*9fb0*/  ELECT P6, UR79, PT ;  /* 0x00000000004f782f */ /* 0x000fe400038c0000 */
[----:B------:R-:W-:Y:S01]  /*9fc0*/  MOV R14, UR79 ;  /* 0x0000004f000e7c02 */ /* 0x000fe20008000f00 */
[----:B-1---5:R-:W-:Y:S10]  /*9fd0*/  ENDCOLLECTIVE ;  /* 0x000000000000791b */ /* 0x022ff40003800000 */
.L_x_166:
[----:B------:R-:W-:Y:S05]  /*9fe0*/  BSYNC B0 ;  /* 0x0000000000007941 */ /* 0x000fea0003800000 */
.L_x_165:
[----:B------:R-:W-:Y:S01]  /*9ff0*/  PLOP3.LUT P0, PT, P6, PT, PT, 0x80, 0x8 ;  /* 0x000000000008781c */ /* 0x000fe2000370f070 */
[----:B------:R-:W-:-:S12]  /*a000*/  BRA `(.L_x_167) ;  /* 0xffffff98002c7947 */ /* 0x000fd8000383ffff */
.L_x_69:
[----:B-1----:R-:W-:-:S04]  /*a010*/  MOV R5, UR5 ;  /* 0x0000000500057c02 */ /* 0x002fc80008000f00 */
[----:B------:R1:W2:Y:S03]  /*a020*/  SYNCS.PHASECHK.TRANS64.TRYWAIT P0, [R5+URZ+0x8], R6 ;  /* 0x00000806050075a7 */ /* 0x0002a600080011ff */
[----:B--2---:R-:W-:Y:S05]  /*a030*/  @!P0 NANOSLEEP.SYNCS 0x989680 ;  /* 0x009896800000895d */ /* 0x004fea0003900000 */
[----:B------:R-:W2:Y:S02]  /*a040*/  @!P0 SYNCS.PHASECHK.TRANS64 P0, [R5+URZ+0x8], R6 ;  /* 0x00000806050085a7 */ /* 0x000ea400080010ff */
[----:B--2---:R-:W-:Y:S05]  /*a050*/  @!P0 BRA `(.L_x_69) ;  /* 0xfffffffc00ec8947 */ /* 0x004fea000383ffff */
[----:B------:R-:W-:Y:S05]  /*a060*/  BRA `(.L_x_68) ;  /* 0xffffff9800307947 */ /* 0x000fea000383ffff */
.L_x_70:
[----:B-1----:R1:W2:Y:S02]  /*a070*/  SYNCS.PHASECHK.TRANS64.TRYWAIT P0, [R3+URZ+0x80], R4 ;  /* 0x00008004030075a7 */ /* 0x0022a400080011ff */
[----:B--2---:R-:W-:Y:S05]  /*a080*/  @!P0 NANOSLEEP.SYNCS 0x989680 ;  /* 0x009896800000895d */ /* 0x004fea0003900000 */
[----:B------:R-:W2:Y:S02]  /*a090*/  @!P0 SYNCS.PHASECHK.TRANS64 P0, [R3+URZ+0x80], R4 ;  /* 0x00008004030085a7 */ /* 0x000ea400080010ff */
[----:B--2---:R-:W-:Y:S05]  /*a0a0*/  @!P0 BRA `(.L_x_70) ;  /* 0xfffffffc00f08947 */ /* 0x004fea000383ffff */
[----:B------:R-:W-:Y:S05]  /*a0b0*/  BRA `(.L_x_168) ;  /* 0xffffff9c00407947 */ /* 0x000fea000383ffff */
.L_x_72:
[----:B------:R-:W-:-:S13]  /*a0c0*/  R2UR UR4, R4 ;  /* 0x00000000040472ca */ /* 0x000fda00000e0000 */
[----:B------:R-:W-:-:S07]  /*a0d0*/  MOV R3, UR4 ;  /* 0x0000000400037c02 */ /* 0x000fce0008000f00 */
.L_x_169:
[----:B-1----:R1:W2:Y:S02]  /*a0e0*/  SYNCS.PHASECHK.TRANS64.TRYWAIT P0, [R3+URZ+0xc0], R6 ;  /* 0x0000c006030075a7 */ /* 0x0022a400080011ff */
[----:B--2---:R-:W-:Y:S05]  /*a0f0*/  @!P0 NANOSLEEP.SYNCS 0x989680 ;  /* 0x009896800000895d */ /* 0x004fea0003900000 */
[----:B------:R-:W2:Y:S02]  /*a100*/  @!P0 SYNCS.PHASECHK.TRANS64 P0, [R3+URZ+0xc0], R6 ;  /* 0x0000c006030085a7 */ /* 0x000ea400080010ff */
[----:B--2---:R-:W-:Y:S05]  /*a110*/  @!P0 BRA `(.L_x_169) ;  /* 0xfffffffc00f08947 */ /* 0x004fea000383ffff */
[----:B------:R-:W-:Y:S05]  /*a120*/  BRA `(.L_x_170) ;  /* 0xffffff9c00947947 */ /* 0x000fea000383ffff */
.L_x_75:
[----:B------:R-:W-:Y:S07]  /*a130*/  MOV R3, UR5 ;  /* 0x0000000500037c02 */ /* 0x000fee0008000f00 */
.L_x_171:
[----:B-1----:R1:W2:Y:S02]  /*a140*/  SYNCS.PHASECHK.TRANS64.TRYWAIT P0, [R3+URZ], R6 ;  /* 0x00000006030075a7 */ /* 0x0022a400080011ff */
[----:B--2---:R-:W-:Y:S05]  /*a150*/  @!P0 NANOSLEEP.SYNCS 0x989680 ;  /* 0x009896800000895d */ /* 0x004fea0003900000 */
[----:B------:R-:W2:Y:S02]  /*a160*/  @!P0 SYNCS.PHASECHK.TRANS64 P0, [R3+URZ], R6 ;  /* 0x00000006030085a7 */ /* 0x000ea400080010ff */
[----:B--2---:R-:W-:Y:S05]  /*a170*/  @!P0 BRA `(.L_x_171) ;  /* 0xfffffffc00f08947 */ /* 0x004fea000383ffff */
[----:B------:R-:W-:Y:S05]  /*a180*/  BRA `(.L_x_74) ;  /* 0xffffff9c00ac7947 */ /* 0x000fea000383ffff */
.L_x_79:
[----:B--2---:R-:W-:-:S07]  /*a190*/  MOV R2, UR4 ;  /* 0x0000000400027c02 */ /* 0x004fce0008000f00 */
.L_x_172:
[----:B-1----:R1:W2:Y:S02]  /*a1a0*/  SYNCS.PHASECHK.TRANS64.TRYWAIT P0, [R2+URZ], R3 ;  /* 0x00000003020075a7 */ /* 0x0022a400080011ff */
[----:B--2---:R-:W-:Y:S05]  /*a1b0*/  @!P0 NANOSLEEP.SYNCS 0x989680 ;  /* 0x009896800000895d */ /* 0x004fea0003900000 */
[----:B------:R-:W2:Y:S02]  /*a1c0*/  @!P0 SYNCS.PHASECHK.TRANS64 P0, [R2+URZ], R3 ;  /* 0x00000003020085a7 */ /* 0x000ea400080010ff */
[----:B--2---:R-:W-:Y:S05]  /*a1d0*/  @!P0 BRA `(.L_x_172) ;  /* 0xfffffffc00f08947 */ /* 0x004fea000383ffff */
[----:B------:R-:W-:Y:S05]  /*a1e0*/  BRA `(.L_x_173) ;  /* 0xffffffa400c47947 */ /* 0x000fea000383ffff */
.L_x_80:
[----:B--2---:R-:W-:-:S07]  /*a1f0*/  MOV R2, UR5 ;  /* 0x0000000500027c02 */ /* 0x004fce0008000f00 */
.L_x_174:
[----:B-1----:R1:W2:Y:S02]  /*a200*/  SYNCS.PHASECHK.TRANS64.TRYWAIT P0, [R2+URZ], R5 ;  /* 0x00000005020075a7 */ /* 0x0022a400080011ff */
[----:B--2---:R-:W-:Y:S05]  /*a210*/  @!P0 NANOSLEEP.SYNCS 0x989680 ;  /* 0x009896800000895d */ /* 0x004fea0003900000 */
[----:B------:R-:W2:Y:S02]  /*a220*/  @!P0 SYNCS.PHASECHK.TRANS64 P0, [R2+URZ], R5 ;  /* 0x00000005020085a7 */ /* 0x000ea400080010ff */
[----:B--2---:R-:W-:Y:S05]  /*a230*/  @!P0 BRA `(.L_x_174) ;  /* 0xfffffffc00f08947 */ /* 0x004fea000383ffff */
[----:B------:R-:W-:Y:S05]  /*a240*/  BRA `(.L_x_175) ;  /* 0xffffffa400d47947 */ /* 0x000fea000383ffff */
.L_x_81:
[----:B--2---:R-:W-:-:S07]  /*a250*/  MOV R2, UR5 ;  /* 0x0000000500027c02 */ /* 0x004fce0008000f00 */
.L_x_176:
[----:B-1----:R1:W2:Y:S02]  /*a260*/  SYNCS.PHASECHK.TRANS64.TRYWAIT P0, [R2+URZ], R5 ;  /* 0x00000005020075a7 */ /* 0x0022a400080011ff */
[----:B--2---:R-:W-:Y:S05]  /*a270*/  @!P0 NANOSLEEP.SYNCS 0x989680 ;  /* 0x009896800000895d */ /* 0x004fea0003900000 */
[----:B------:R-:W2:Y:S02]  /*a280*/  @!P0 SYNCS.PHASECHK.TRANS64 P0, [R2+URZ], R5 ;  /* 0x00000005020085a7 */ /* 0x000ea400080010ff */
[----:B--2---:R-:W-:Y:S05]  /*a290*/  @!P0 BRA `(.L_x_176) ;  /* 0xfffffffc00f08947 */ /* 0x004fea000383ffff */
[----:B------:R-:W-:Y:S05]  /*a2a0*/  BRA `(.L_x_177) ;  /* 0xffffffa400e07947 */ /* 0x000fea000383ffff */
.L_x_84:
[----:B------:R-:W-:-:S07]  /*a2b0*/  MOV R2, UR62 ;  /* 0x0000003e00027c02 */ /* 0x000fce0008000f00 */
.L_x_178:
[----:B-1----:R1:W2:Y:S02]  /*a2c0*/  SYNCS.PHASECHK.TRANS64.TRYWAIT P1, [R2+URZ+0x100], R3 ;  /* 0x00010003020075a7 */ /* 0x0022a400080211ff */
[----:B--2---:R-:W-:Y:S05]  /*a2d0*/  @!P1 NANOSLEEP.SYNCS 0x989680 ;  /* 0x009896800000995d */ /* 0x004fea0003900000 */
[----:B------:R-:W2:Y:S02]  /*a2e0*/  @!P1 SYNCS.PHASECHK.TRANS64 P1, [R2+URZ+0x100], R3 ;  /* 0x00010003020095a7 */ /* 0x000ea400080210ff */
[----:B--2---:R-:W-:Y:S05]  /*a2f0*/  @!P1 BRA `(.L_x_178) ;  /* 0xfffffffc00f09947 */ /* 0x004fea000383ffff */
[----:B------:R-:W-:Y:S05]  /*a300*/  BRA `(.L_x_179) ;  /* 0xffffffa800307947 */ /* 0x000fea000383ffff */
.L_x_89:
[----:B--2---:R2:W3:Y:S02]  /*a310*/  SYNCS.PHASECHK.TRANS64.TRYWAIT P0, [R12+URZ+0x80], R9 ;  /* 0x000080090c0075a7 */ /* 0x0044e400080011ff */
[----:B---3--:R-:W-:Y:S05]  /*a320*/  @!P0 NANOSLEEP.SYNCS 0x989680 ;  /* 0x009896800000895d */ /* 0x008fea0003900000 */
[----:B------:R-:W3:Y:S02]  /*a330*/  @!P0 SYNCS.PHASECHK.TRANS64 P0, [R12+URZ+0x80], R9 ;  /* 0x000080090c0085a7 */ /* 0x000ee400080010ff */
[----:B---3--:R-:W-:Y:S05]  /*a340*/  @!P0 BRA `(.L_x_89) ;  /* 0xfffffffc00f08947 */ /* 0x008fea000383ffff */
[----:B------:R-:W-:Y:S05]  /*a350*/  BRA `(.L_x_180) ;  /* 0xffffffac00607947 */ /* 0x000fea000383ffff */
.L_x_92:
[----:B------:R-:W-:Y:S07]  /*a360*/  MOV R0, UR21 ;  /* 0x0000001500007c02 */ /* 0x000fee0008000f00 */
.L_x_181:
[----:B--2---:R2:W3:Y:S02]  /*a370*/  SYNCS.PHASECHK.TRANS64.TRYWAIT P2, [R0+URZ+0x78], R11 ;  /* 0x0000780b000075a7 */ /* 0x0044e400080411ff */
[----:B---3--:R-:W-:Y:S05]  /*a380*/  @!P2 NANOSLEEP.SYNCS 0x989680 ;  /* 0x009896800000a95d */ /* 0x008fea0003900000 */
[----:B------:R-:W3:Y:S02]  /*a390*/  @!P2 SYNCS.PHASECHK.TRANS64 P2, [R0+URZ+0x78], R11 ;  /* 0x0000780b0000a5a7 */ /* 0x000ee400080410ff */
[----:B---3--:R-:W-:Y:S05]  /*a3a0*/  @!P2 BRA `(.L_x_181) ;  /* 0xfffffffc00f0a947 */ /* 0x008fea000383ffff */
[----:B------:R-:W-:Y:S05]  /*a3b0*/  BRA `(.L_x_91) ;  /* 0xffffffb000c87947 */ /* 0x000fea000383ffff */
.L_x_95:
[----:B--2---:R-:W-:Y:S07]  /*a3c0*/  MOV R0, UR21 ;  /* 0x0000001500007c02 */ /* 0x004fee0008000f00 */
.L_x_182:
[----:B--2---:R2:W3:Y:S02]  /*a3d0*/  SYNCS.PHASECHK.TRANS64.TRYWAIT P0, [R0+URZ+0x50], R9 ;  /* 0x00005009000075a7 */ /* 0x0044e400080011ff */
[----:B---3--:R-:W-:Y:S05]  /*a3e0*/  @!P0 NANOSLEEP.SYNCS 0x989680 ;  /* 0x009896800000895d */ /* 0x008fea0003900000 */
[----:B------:R-:W3:Y:S02]  /*a3f0*/  @!P0 SYNCS.PHASECHK.TRANS64 P0, [R0+URZ+0x50], R9 ;  /* 0x00005009000085a7 */ /* 0x000ee400080010ff */
[----:B---3--:R-:W-:Y:S05]  /*a400*/  @!P0 BRA `(.L_x_182) ;  /* 0xfffffffc00f08947 */ /* 0x008fea000383ffff */
[----:B------:R-:W-:Y:S05]  /*a410*/  BRA `(.L_x_183) ;  /* 0xffffffb400247947 */ /* 0x000fea000383ffff */
.L_x_96:
[----:B------:R-:W-:Y:S07]  /*a420*/  MOV R0, UR21 ;  /* 0x0000001500007c02 */ /* 0x000fee0008000f00 */
.L_x_184:
[----:B--2---:R2:W3:Y:S02]  /*a430*/  SYNCS.PHASECHK.TRANS64.TRYWAIT P0, [R0+URZ+0x58], R9 ;  /* 0x00005809000075a7 */ /* 0x0044e400080011ff */
[----:B---3--:R-:W-:Y:S05]  /*a440*/  @!P0 NANOSLEEP.SYNCS 0x989680 ;  /* 0x009896800000895d */ /* 0x008fea0003900000 */
[----:B------:R-:W3:Y:S02]  /*a450*/  @!P0 SYNCS.PHASECHK.TRANS64 P0, [R0+URZ+0x58], R9 ;  /* 0x00005809000085a7 */ /* 0x000ee400080010ff */
[----:B---3--:R-:W-:Y:S05]  /*a460*/  @!P0 BRA `(.L_x_184) ;  /* 0xfffffffc00f08947 */ /* 0x008fea000383ffff */
[----:B------:R-:W-:Y:S05]  /*a470*/  BRA `(.L_x_185) ;  /* 0xffffffb400807947 */ /* 0x000fea000383ffff */
.L_x_97:
[----:B------:R-:W-:Y:S07]  /*a480*/  MOV R0, UR21 ;  /* 0x0000001500007c02 */ /* 0x000fee0008000f00 */
.L_x_186:
[----:B--2---:R2:W3:Y:S02]  /*a490*/  SYNCS.PHASECHK.TRANS64.TRYWAIT P0, [R0+URZ+0x60], R9 ;  /* 0x00006009000075a7 */ /* 0x0044e400080011ff */
[----:B---3--:R-:W-:Y:S05]  /*a4a0*/  @!P0 NANOSLEEP.SYNCS 0x989680 ;  /* 0x009896800000895d */ /* 0x008fea0003900000 */
[----:B------:R-:W3:Y:S02]  /*a4b0*/  @!P0 SYNCS.PHASECHK.TRANS64 P0, [R0+URZ+0x60], R9 ;  /* 0x00006009000085a7 */ /* 0x000ee400080010ff */
[----:B---3--:R-:W-:Y:S05]  /*a4c0*/  @!P0 BRA `(.L_x_186) ;  /* 0xfffffffc00f08947 */ /* 0x008fea000383ffff */
[----:B------:R-:W-:Y:S05]  /*a4d0*/  BRA `(.L_x_187) ;  /* 0xffffffb400e07947 */ /* 0x000fea000383ffff */
.L_x_98:
[----:B------:R-:W-:Y:S07]  /*a4e0*/  MOV R0, UR21 ;  /* 0x0000001500007c02 */ /* 0x000fee0008000f00 */
.L_x_188:
[----:B--2---:R2:W3:Y:S02]  /*a4f0*/  SYNCS.PHASECHK.TRANS64.TRYWAIT P0, [R0+URZ+0x68], R9 ;  /* 0x00006809000075a7 */ /* 0x0044e400080011ff */
[----:B---3--:R-:W-:Y:S05]  /*a500*/  @!P0 NANOSLEEP.SYNCS 0x989680 ;  /* 0x009896800000895d */ /* 0x008fea0003900000 */
[----:B------:R-:W3:Y:S02]  /*a510*/  @!P0 SYNCS.PHASECHK.TRANS64 P0, [R0+URZ+0x68], R9 ;  /* 0x00006809000085a7 */ /* 0x000ee400080010ff */
[----:B---3--:R-:W-:Y:S05]  /*a520*/  @!P0 BRA `(.L_x_188) ;  /* 0xfffffffc00f08947 */ /* 0x008fea000383ffff */
[----:B------:R-:W-:Y:S05]  /*a530*/  BRA `(.L_x_189) ;  /* 0xffffffb8003c7947 */ /* 0x000fea000383ffff */
.L_x_100:
[----:B------:R-:W-:-:S07]  /*a540*/  MOV R0, UR21 ;  /* 0x0000001500007c02 */ /* 0x000fce0008000f00 */
.L_x_190:
[----:B--2---:R2:W4:Y:S02]  /*a550*/  SYNCS.PHASECHK.TRANS64.TRYWAIT P0, [R0+URZ+0x50], R3 ;  /* 0x00005003000075a7 */ /* 0x00452400080011ff */
[----:B----4-:R-:W-:Y:S05]  /*a560*/  @!P0 NANOSLEEP.SYNCS 0x989680 ;  /* 0x009896800000895d */ /* 0x010fea0003900000 */
[----:B------:R-:W4:Y:S02]  /*a570*/  @!P0 SYNCS.PHASECHK.TRANS64 P0, [R0+URZ+0x50], R3 ;  /* 0x00005003000085a7 */ /* 0x000f2400080010ff */
[----:B----4-:R-:W-:Y:S05]  /*a580*/  @!P0 BRA `(.L_x_190) ;  /* 0xfffffffc00f08947 */ /* 0x010fea000383ffff */
[----:B------:R-:W-:Y:S05]  /*a590*/  BRA `(.L_x_191) ;  /* 0xffffffb800cc7947 */ /* 0x000fea000383ffff */
.L_x_101:
[----:B--2---:R-:W-:-:S07]  /*a5a0*/  MOV R0, UR21 ;  /* 0x0000001500007c02 */ /* 0x004fce0008000f00 */
.L_x_192:
[----:B--2---:R2:W4:Y:S02]  /*a5b0*/  SYNCS.PHASECHK.TRANS64.TRYWAIT P0, [R0+URZ+0x58], R3 ;  /* 0x00005803000075a7 */ /* 0x00452400080011ff */
[----:B----4-:R-:W-:Y:S05]  /*a5c0*/  @!P0 NANOSLEEP.SYNCS 0x989680 ;  /* 0x009896800000895d */ /* 0x010fea0003900000 */
[----:B------:R-:W4:Y:S02]  /*a5d0*/  @!P0 SYNCS.PHASECHK.TRANS64 P0, [R0+URZ+0x58], R3 ;  /* 0x00005803000085a7 */ /* 0x000f2400080010ff */
[----:B----4-:R-:W-:Y:S05]  /*a5e0*/  @!P0 BRA `(.L_x_192) ;  /* 0xfffffffc00f08947 */ /* 0x010fea000383ffff */
[----:B------:R-:W-:Y:S05]  /*a5f0*/  BRA `(.L_x_193) ;  /* 0xffffffb800bc7947 */ /* 0x000fea000383ffff */
.L_x_102:
[----:B--2---:R-:W-:-:S07]  /*a600*/  MOV R0, UR21 ;  /* 0x0000001500007c02 */ /* 0x004fce0008000f00 */
.L_x_194:
[----:B--2---:R2:W4:Y:S02]  /*a610*/  SYNCS.PHASECHK.TRANS64.TRYWAIT P0, [R0+URZ+0x60], R3 ;  /* 0x00006003000075a7 */ /* 0x00452400080011ff */
[----:B----4-:R-:W-:Y:S05]  /*a620*/  @!P0 NANOSLEEP.SYNCS 0x989680 ;  /* 0x009896800000895d */ /* 0x010fea0003900000 */
[----:B------:R-:W4:Y:S02]  /*a630*/  @!P0 SYNCS.PHASECHK.TRANS64 P0, [R0+URZ+0x60], R3 ;  /* 0x00006003000085a7 */ /* 0x000f2400080010ff */
[----:B----4-:R-:W-:Y:S05]  /*a640*/  @!P0 BRA `(.L_x_194) ;  /* 0xfffffffc00f08947 */ /* 0x010fea000383ffff */
[----:B------:R-:W-:Y:S05]  /*a650*/  BRA `(.L_x_195) ;  /* 0xffffffb800ac7947 */ /* 0x000fea000383ffff */
.L_x_104:
[----:B-1----:R1:W2:Y:S02]  /*a660*/  SYNCS.PHASECHK.TRANS64.TRYWAIT P0, [R3+URZ+0x80], R0 ;  /* 0x00008000030075a7 */ /* 0x0022a400080011ff */
[----:B--2---:R-:W-:Y:S05]  /*a670*/  @!P0 NANOSLEEP.SYNCS 0x989680 ;  /* 0x009896800000895d */ /* 0x004fea0003900000 */
[----:B------:R-:W2:Y:S02]  /*a680*/  @!P0 SYNCS.PHASECHK.TRANS64 P0, [R3+URZ+0x80], R0 ;  /* 0x00008000030085a7 */ /* 0x000ea400080010ff */
[----:B--2---:R-:W-:Y:S05]  /*a690*/  @!P0 BRA `(.L_x_104) ;  /* 0xfffffffc00f08947 */ /* 0x004fea000383ffff */
[----:B------:R-:W-:Y:S05]  /*a6a0*/  BRA `(.L_x_196) ;  /* 0xffffffbc007c7947 */ /* 0x000fea000383ffff */
.L_x_115:
[----:B-1----:R-:W-:Y:S04]  /*a6b0*/  MOV R0, UR43 ;  /* 0x0000002b00007c02 */ /* 0x002fe80008000f00 */
[----:B------:R1:W2:Y:S03]  /*a6c0*/  SYNCS.PHASECHK.TRANS64.TRYWAIT P1, [R0+URZ+0x30], R5 ;  /* 0x00003005000075a7 */ /* 0x0002a600080211ff */
[----:B--2---:R-:W-:Y:S05]  /*a6d0*/  @!P1 NANOSLEEP.SYNCS 0x989680 ;  /* 0x009896800000995d */ /* 0x004fea0003900000 */
[----:B------:R-:W2:Y:S02]  /*a6e0*/  @!P1 SYNCS.PHASECHK.TRANS64 P1, [R0+URZ+0x30], R5 ;  /* 0x00003005000095a7 */ /* 0x000ea400080210ff */
[----:B--2---:R-:W-:Y:S05]  /*a6f0*/  @!P1 BRA `(.L_x_115) ;  /* 0xfffffffc00ec9947 */ /* 0x004fea000383ffff */
[----:B------:R-:W-:Y:S05]  /*a700*/  BRA `(.L_x_114) ;  /* 0xffffffc800e07947 */ /* 0x000fea000383ffff */
.L_x_117:
[----:B-1----:R1:W4:Y:S02]  /*a710*/  SYNCS.PHASECHK.TRANS64.TRYWAIT P0, [R74+URZ+0xa0], R3 ;  /* 0x0000a0034a0075a7 */ /* 0x00232400080011ff */
[----:B----4-:R-:W-:Y:S05]  /*a720*/  @!P0 NANOSLEEP.SYNCS 0x989680 ;  /* 0x009896800000895d */ /* 0x010fea0003900000 */
[----:B------:R-:W4:Y:S02]  /*a730*/  @!P0 SYNCS.PHASECHK.TRANS64 P0, [R74+URZ+0xa0], R3 ;  /* 0x0000a0034a0085a7 */ /* 0x000f2400080010ff */
[----:B----4-:R-:W-:Y:S05]  /*a740*/  @!P0 BRA `(.L_x_117) ;  /* 0xfffffffc00f08947 */ /* 0x010fea000383ffff */
[----:B------:R-:W-:Y:S05]  /*a750*/  BRA `(.L_x_116) ;  /* 0xffffffcc00087947 */ /* 0x000fea000383ffff */
.L_x_126:
[----:B-1----:R1:W3:Y:S02]  /*a760*/  SYNCS.PHASECHK.TRANS64.TRYWAIT P0, [R3+URZ+0x30], R0 ;  /* 0x00003000030075a7 */ /* 0x0022e400080011ff */
[----:B---3--:R-:W-:Y:S05]  /*a770*/  @!P0 NANOSLEEP.SYNCS 0x989680 ;  /* 0x009896800000895d */ /* 0x008fea0003900000 */
[----:B------:R-:W3:Y:S02]  /*a780*/  @!P0 SYNCS.PHASECHK.TRANS64 P0, [R3+URZ+0x30], R0 ;  /* 0x00003000030085a7 */ /* 0x000ee400080010ff */
[----:B---3--:R-:W-:Y:S05]  /*a790*/  @!P0 BRA `(.L_x_126) ;  /* 0xfffffffc00f08947 */ /* 0x008fea000383ffff */
[----:B------:R-:W-:Y:S05]  /*a7a0*/  BRA `(.L_x_125) ;  /* 0xffffffd400387947 */ /* 0x000fea000383ffff */
.L_x_134:
[----:B-1----:R1:W3:Y:S02]  /*a7b0*/  SYNCS.PHASECHK.TRANS64.TRYWAIT P0, [R77+URZ+0x30], R6 ;  /* 0x000030064d0075a7 */ /* 0x0022e400080011ff */
[----:B---3--:R-:W-:Y:S05]  /*a7c0*/  @!P0 NANOSLEEP.SYNCS 0x989680 ;  /* 0x009896800000895d */ /* 0x008fea0003900000 */
[----:B------:R-:W3:Y:S02]  /*a7d0*/  @!P0 SYNCS.PHASECHK.TRANS64 P0, [R77+URZ+0x30], R6 ;  /* 0x000030064d0085a7 */ /* 0x000ee400080010ff */
[----:B---3--:R-:W-:Y:S05]  /*a7e0*/  @!P0 BRA `(.L_x_134) ;  /* 0xfffffffc00f08947 */ /* 0x008fea000383ffff */
[----:B------:R-:W-:Y:S05]  /*a7f0*/  BRA `(.L_x_133) ;  /* 0xffffffdc00907947 */ /* 0x000fea000383ffff */
.L_x_142:
[----:B-1----:R1:W3:Y:S02]  /*a800*/  SYNCS.PHASECHK.TRANS64.TRYWAIT P0, [R77+URZ+0x30], R4 ;  /* 0x000030044d0075a7 */ /* 0x0022e400080011ff */
[----:B---3--:R-:W-:Y:S05]  /*a810*/  @!P0 NANOSLEEP.SYNCS 0x989680 ;  /* 0x009896800000895d */ /* 0x008fea0003900000 */
[----:B------:R-:W3:Y:S02]  /*a820*/  @!P0 SYNCS.PHASECHK.TRANS64 P0, [R77+URZ+0x30], R4 ;  /* 0x000030044d0085a7 */ /* 0x000ee400080010ff */
[----:B---3--:R-:W-:Y:S05]  /*a830*/  @!P0 BRA `(.L_x_142) ;  /* 0xfffffffc00f08947 */ /* 0x008fea000383ffff */
[----:B------:R-:W-:Y:S05]  /*a840*/  BRA `(.L_x_141) ;  /* 0xffffffe400e87947 */ /* 0x000fea000383ffff */
        .weak           $__internal_0_$__cuda_sm10x_tcgen05_guardrail_trap_col_being_dealloced_not_returned_by_alloc
        .type           $__internal_0_$__cuda_sm10x_tcgen05_guardrail_trap_col_being_dealloced_not_returned_by_alloc,@function
        .size           $__internal_0_$__cuda_sm10x_tcgen05_guardrail_trap_col_being_dealloced_not_returned_by_alloc,($__internal_1_$__cuda_sm10x_tcgen05_guardrail_trap_phase_invalid_during_alloc - $__internal_0_$__cuda_sm10x_tcgen05_guardrail_trap_col_being_dealloced_not_returned_by_alloc)
$__internal_0_$__cuda_sm10x_tcgen05_guardrail_trap_col_being_dealloced_not_returned_by_alloc:
[----:B------:R-:W-:Y:S05]  /*a850*/  BPT.TRAP 0x1 ;  /* 0x000000040000795c */ /* 0x000fea0000300000 */
[----:B------:R-:W-:-:S04]  /*a860*/  HFMA2 R3, -RZ, RZ, 0, 0 ;  /* 0x00000000ff037431 */ /* 0x000fc800000001ff */
[----:B------:R-:W-:Y:S05]  /*a870*/  RET.REL.NODEC R2 `(_ZN7cutlass13device_kernelINS_4gemm6kernel13GemmUniversalIN4cute5tupleIJiiiiEEENS1_10collective13CollectiveMmaINS1_35MainloopSm100TmaUmmaWarpSpecializedILi3ELi2ELi4ENS5_IJNS4_1CILi2EEESB_NSA_ILi1EEEEEEEENS5_IJNSA_ILi128EEESF_SF_EEENS_10tfloat32_tENS5_IJlSC_lEEESH_SI_NS4_8TiledMMAINS4_8MMA_AtomIJNS4_23SM100_MMA_TF32_2x1SM_SSISH_SH_fLi128ELi128ELNS4_4UMMA5MajorE0ELSN_0ELNSM_7ScaleInE0ELSO_0EEEEEENS4_6LayoutINS5_IJSC_SC_SC_EEENS5_IJNSA_ILi0EEEST_ST_EEEEENS5_IJNS4_10UnderscoreESW_SW_EEEEENS4_28SM100_TMA_2SM_LOAD_MULTICASTENS4_14ComposedLayoutINS4_7SwizzleILi3ELi4ELi3EEENS4_18smem_ptr_flag_bitsILi32EEENSR_INS5_IJNSA_ILi8EEENSA_ILi32EEEEEENS5_IJS16_SC_EEEEEEEvNS4_8identityENS4_18SM100_TMA_2SM_LOADES1A_vS1B_EENS_8epilogue10collective18CollectiveEpilogueINS1E_23Sm100TmaWarpSpecializedILi4ELi2ELi16ELb1ELb0EEEJNS5_IJNSA_ILi64EEESF_SF_EEENS5_IJNSR_IS1J_SC_EENSR_INS5_IJNSA_ILi16EEESB_EEENS5_IJSC_S1J_EEEEEEEESH_SI_SH_SI_NS1E_6fusion15FusionCallbacksIS1I_NS1R_17LinearCombinationISH_fSH_fLNS_15FloatRoundStyleE2EEES1K_S1Q_JEEENS4_5SM1004TMEM4LOAD26SM100_TMEM_LOAD_32dp32b16xENS4_13SM90_TMA_LOADENS10_INS11_ILi2ELi4ELi3EEES14_NSR_INS5_IJS15_S1M_EEENS5_IJS1M_SC_EEEEEEENS4_39AutoVectorizingCopyWithAssumedAlignmentILi128EEENS4_14SM90_TMA_STOREES26_S28_S28_EEEvvEEEEvNT_6ParamsE) ;  /* 0xffffff5402e07950 */ /* 0x000fea0003c3ffff */
        .weak           $__internal_1_$__cuda_sm10x_tcgen05_guardrail_trap_phase_invalid_during_alloc
        .type           $__internal_1_$__cuda_sm10x_tcgen05_guardrail_trap_phase_invalid_during_alloc,@function
        .size           $__internal_1_$__cuda_sm10x_tcgen05_guardrail_trap_phase_invalid_during_alloc,($__internal_2_$__cuda_sm10x_tcgen05_guardrail_trap_unallocated_columns_being_dealloced - $__internal_1_$__cuda_sm10x_tcgen05_guardrail_trap_phase_invalid_during_alloc)
$__internal_1_$__cuda_sm10x_tcgen05_guardrail_trap_phase_invalid_during_alloc:
[----:B------:R-:W-:Y:S05]  /*a880*/  BPT.TRAP 0x1 ;  /* 0x000000040000795c */ /* 0x000fea0000300000 */
[----:B------:R-:W-:-:S04]  /*a890*/  MOV R7, 0x0 ;  /* 0x0000000000077802 */ /* 0x000fc80000000f00 */
[----:B------:R-:W-:Y:S05]  /*a8a0*/  RET.REL.NODEC R6 `(_ZN7cutlass13device_kernelINS_4gemm6kernel13GemmUniversalIN4cute5tupleIJiiiiEEENS1_10collective13CollectiveMmaINS1_35MainloopSm100TmaUmmaWarpSpecializedILi3ELi2ELi4ENS5_IJNS4_1CILi2EEESB_NSA_ILi1EEEEEEEENS5_IJNSA_ILi128EEESF_SF_EEENS_10tfloat32_tENS5_IJlSC_lEEESH_SI_NS4_8TiledMMAINS4_8MMA_AtomIJNS4_23SM100_MMA_TF32_2x1SM_SSISH_SH_fLi128ELi128ELNS4_4UMMA5MajorE0ELSN_0ELNSM_7ScaleInE0ELSO_0EEEEEENS4_6LayoutINS5_IJSC_SC_SC_EEENS5_IJNSA_ILi0EEEST_ST_EEEEENS5_IJNS4_10UnderscoreESW_SW_EEEEENS4_28SM100_TMA_2SM_LOAD_MULTICASTENS4_14ComposedLayoutINS4_7SwizzleILi3ELi4ELi3EEENS4_18smem_ptr_flag_bitsILi32EEENSR_INS5_IJNSA_ILi8EEENSA_ILi32EEEEEENS5_IJS16_SC_EEEEEEEvNS4_8identityENS4_18SM100_TMA_2SM_LOADES1A_vS1B_EENS_8epilogue10collective18CollectiveEpilogueINS1E_23Sm100TmaWarpSpecializedILi4ELi2ELi16ELb1ELb0EEEJNS5_IJNSA_ILi64EEESF_SF_EEENS5_IJNSR_IS1J_SC_EENSR_INS5_IJNSA_ILi16EEESB_EEENS5_IJSC_S1J_EEEEEEEESH_SI_SH_SI_NS1E_6fusion15FusionCallbacksIS1I_NS1R_17LinearCombinationISH_fSH_fLNS_15FloatRoundStyleE2EEES1K_S1Q_JEEENS4_5SM1004TMEM4LOAD26SM100_TMEM_LOAD_32dp32b16xENS4_13SM90_TMA_LOADENS10_INS11_ILi2ELi4ELi3EEES14_NSR_INS5_IJS15_S1M_EEENS5_IJS1M_SC_EEEEEEENS4_39AutoVectorizingCopyWithAssumedAlignmentILi128EEENS4_14SM90_TMA_STOREES26_S28_S28_EEEvvEEEEvNT_6ParamsE) ;  /* 0xffffff5406d47950 */ /* 0x000fea0003c3ffff */
        .weak           $__internal_2_$__cuda_sm10x_tcgen05_guardrail_trap_unallocated_columns_being_dealloced
        .type           $__internal_2_$__cuda_sm10x_tcgen05_guardrail_trap_unallocated_columns_being_dealloced,@function
        .size           $__internal_2_$__cuda_sm10x_tcgen05_guardrail_trap_unallocated_columns_being_dealloced,(.L_x_198 - $__internal_2_$__cuda_sm10x_tcgen05_guardrail_trap_unallocated_columns_being_dealloced)
$__internal_2_$__cuda_sm10x_tcgen05_guardrail_trap_unallocated_columns_being_dealloced:
[----:B------:R-:W-:Y:S05]  /*a8b0*/  BPT.TRAP 0x1 ;  /* 0x000000040000795c */ /* 0x000fea0000300000 */
[----:B------:R-:W-:-:S04]  /*a8c0*/  HFMA2 R3, -RZ, RZ, 0, 0 ;  /* 0x00000000ff037431 */ /* 0x000fc800000001ff */
[----:B------:R-:W-:Y:S05]  /*a8d0*/  RET.REL.NODEC R2 `(_ZN7cutlass13device_kernelINS_4gemm6kernel13GemmUniversalIN4cute5tupleIJiiiiEEENS1_10collective13CollectiveMmaINS1_35MainloopSm100TmaUmmaWarpSpecializedILi3ELi2ELi4ENS5_IJNS4_1CILi2EEESB_NSA_ILi1EEEEEEEENS5_IJNSA_ILi128EEESF_SF_EEENS_10tfloat32_tENS5_IJlSC_lEEESH_SI_NS4_8TiledMMAINS4_8MMA_AtomIJNS4_23SM100_MMA_TF32_2x1SM_SSISH_SH_fLi128ELi128ELNS4_4UMMA5MajorE0ELSN_0ELNSM_7ScaleInE0ELSO_0EEEEEENS4_6LayoutINS5_IJSC_SC_SC_EEENS5_IJNSA_ILi0EEEST_ST_EEEEENS5_IJNS4_10UnderscoreESW_SW_EEEEENS4_28SM100_TMA_2SM_LOAD_MULTICASTENS4_14ComposedLayoutINS4_7SwizzleILi3ELi4ELi3EEENS4_18smem_ptr_flag_bitsILi32EEENSR_INS5_IJNSA_ILi8EEENSA_ILi32EEEEEENS5_IJS16_SC_EEEEEEEvNS4_8identityENS4_18SM100_TMA_2SM_LOADES1A_vS1B_EENS_8epilogue10collective18CollectiveEpilogueINS1E_23Sm100TmaWarpSpecializedILi4ELi2ELi16ELb1ELb0EEEJNS5_IJNSA_ILi64EEESF_SF_EEENS5_IJNSR_IS1J_SC_EENSR_INS5_IJNSA_ILi16EEESB_EEENS5_IJSC_S1J_EEEEEEEESH_SI_SH_SI_NS1E_6fusion15FusionCallbacksIS1I_NS1R_17LinearCombinationISH_fSH_fLNS_15FloatRoundStyleE2EEES1K_S1Q_JEEENS4_5SM1004TMEM4LOAD26SM100_TMEM_LOAD_32dp32b16xENS4_13SM90_TMA_LOADENS10_INS11_ILi2ELi4ELi3EEES14_NSR_INS5_IJS15_S1M_EEENS5_IJS1M_SC_EEEEEEENS4_39AutoVectorizingCopyWithAssumedAlignmentILi128EEENS4_14SM90_TMA_STOREES26_S28_S28_EEEvvEEEEvNT_6ParamsE) ;  /* 0xffffff5402c87950 */ /* 0x000fea0003c3ffff */
.L_x_197:
[----:B------:R-:W-:-:S00]  /*a8e0*/  BRA `(.L_x_197) ;  /* 0xfffffffc00fc7947 */ /* 0x000fc0000383ffff */
[----:B------:R-:W-:-:S00]  /*a8f0*/  NOP ;  /* 0x0000000000007918 */ /* 0x000fc00000000000 */
        /* <DEDUP_REMOVED lines=8> */
.L_x_198:


//--------------------- .nv.global.init           --------------------------
	.section	.nv.global.init,"aw",@progbits
.nv.global.init:
	.type		$str$27,@object
	.size		$str$27,($str$28 - $str$27)
$str$27:
        /*0000*/ 	.byte	0x28, 0x61, 0x64, 0x64, 0x72, 0x65, 0x73, 0x73, 0x20, 0x26, 0x20, 0x6d, 0x61, 0x73, 0x6b, 0x29
        /*0010*/ 	.byte	0x20, 0x3d, 0x3d, 0x20, 0x30, 0x00
	.type		$str$28,@object
	.size		$str$28,($str$26 - $str$28)
$str$28:
        /*0016*/ 	.byte	0x2f, 0x74, 0x6d, 0x70, 0x2f, 0x63, 0x75, 0x74, 0x6c, 0x61, 0x73, 0x73, 0x5f, 0x73, 0x77, 0x65
        /*0026*/ 	.byte	0x65, 0x70, 0x5f, 0x73, 0x72, 0x63, 0x2f, 0x69, 0x6e, 0x63, 0x6c, 0x75, 0x64, 0x65, 0x2f, 0x63
        /*0036*/ 	.byte	0x75, 0x74, 0x65, 0x2f, 0x70, 0x6f, 0x69, 0x6e, 0x74, 0x65, 0x72, 0x5f, 0x66, 0x6c, 0x61, 0x67
        /*0046*/ 	.byte	0x67, 0x65, 0x64, 0x2e, 0x68, 0x70, 0x70, 0x00
	.type		$str$26,@object
	.size		$str$26,($str$25 - $str$26)
$str$26:
        /*004e*/ 	.byte	0x2f, 0x74, 0x6d, 0x70, 0x2f, 0x63, 0x75, 0x74, 0x6c, 0x61, 0x73, 0x73, 0x5f, 0x73, 0x77, 0x65
        /*005e*/ 	.byte	0x65, 0x70, 0x5f, 0x73, 0x72, 0x63, 0x2f, 0x69, 0x6e, 0x63, 0x6c, 0x75, 0x64, 0x65, 0x2f, 0x63
        /*006e*/ 	.byte	0x75, 0x74, 0x65, 0x2f, 0x61, 0x74, 0x6f, 0x6d, 0x2f, 0x63, 0x6f, 0x70, 0x79, 0x5f, 0x74, 0x72
        /*007e*/ 	.byte	0x61, 0x69, 0x74, 0x73, 0x5f, 0x73, 0x6d, 0x31, 0x30, 0x30, 0x2e, 0x68, 0x70, 0x70, 0x00
	.type		$str$25,@object
	.size		$str$25,(__unnamed_1 - $str$25)
$str$25:
        /*008d*/ 	.byte	0x28, 0x28, 0x75, 0x69, 0x6e, 0x74, 0x33, 0x32, 0x5f, 0x74, 0x28, 0x74, 0x68, 0x72, 0x65, 0x61
        /*009d*/ 	.byte	0x64, 0x49, 0x64, 0x78, 0x2e, 0x78, 0x29, 0x20, 0x2f, 0x20, 0x33, 0x32, 0x29, 0x20, 0x25, 0x20
        /*00ad*/ 	.byte	0x34, 0x29, 0x20, 0x3d, 0x3d, 0x20, 0x28, 0x28, 0x28, 0x74, 0x6d, 0x65, 0x6d, 0x5f, 0x61, 0x64
        /*00bd*/ 	.byte	0x64, 0x72, 0x20, 0x3e, 0x3e, 0x20, 0x31, 0x36, 0x29, 0x20, 0x2f, 0x20, 0x33, 0x32, 0x29, 0x20
        /*00cd*/ 	.byte	0x25, 0x20, 0x34, 0x29, 0x00
	.type		__unnamed_1,@object
	.size		__unnamed_1,(__unnamed_2 - __unnamed_1)
__unnamed_1:
        /*00d2*/ 	.byte	0x61, 0x75, 0x74, 0x6f, 0x20, 0x63, 0x75, 0x74, 0x65, 0x3a, 0x3a, 0x61, 0x73, 0x5f, 0x70, 0x6f
        /* <DEDUP_REMOVED lines=24> */
        /*0262*/ 	.byte	0x43, 0x3c, 0x32, 0x30, 0x34, 0x38, 0x3e, 0x3e, 0x3e, 0x3e, 0x5d, 0x00
	.type		__unnamed_2,@object
	.size		__unnamed_2,(.L_2 - __unnamed_2)
__unnamed_2:
        /* <DEDUP_REMOVED lines=42> */
        /*050e*/ 	.byte	0x3e, 0x5d, 0x00
.L_2:


//--------------------- .nv.shared._ZN7cutlass13device_kernelINS_4gemm6kernel13GemmUniversalIN4cute5tupleIJiiiiEEENS1_10collective13CollectiveMmaINS1_35MainloopSm100TmaUmmaWarpSpecializedILi3ELi2ELi4ENS5_IJNS4_1CILi2EEESB_NSA_ILi1EEEEEEEENS5_IJNSA_ILi128EEESF_SF_EEENS_10tfloat32_tENS5_IJlSC_lEEESH_SI_NS4_8TiledMMAINS4_8MMA_AtomIJNS4_23SM100_MMA_TF32_2x1SM_SSISH_SH_fLi128ELi128ELNS4_4UMMA5MajorE0ELSN_0ELNSM_7ScaleInE0ELSO_0EEEEEENS4_6LayoutINS5_IJSC_SC_SC_EEENS5_IJNSA_ILi0EEEST_ST_EEEEENS5_IJNS4_10UnderscoreESW_SW_EEEEENS4_28SM100_TMA_2SM_LOAD_MULTICASTENS4_14ComposedLayoutINS4_7SwizzleILi3ELi4ELi3EEENS4_18smem_ptr_flag_bitsILi32EEENSR_INS5_IJNSA_ILi8EEENSA_ILi32EEEEEENS5_IJS16_SC_EEEEEEEvNS4_8identityENS4_18SM100_TMA_2SM_LOADES1A_vS1B_EENS_8epilogue10collective18CollectiveEpilogueINS1E_23Sm100TmaWarpSpecializedILi4ELi2ELi16ELb1ELb0EEEJNS5_IJNSA_ILi64EEESF_SF_EEENS5_IJNSR_IS1J_SC_EENSR_INS5_IJNSA_ILi16EEESB_EEENS5_IJSC_S1J_EEEEEEEESH_SI_SH_SI_NS1E_6fusion15FusionCallbacksIS1I_NS1R_17LinearCombinationISH_fSH_fLNS_15FloatRoundStyleE2EEES1K_S1Q_JEEENS4_5SM1004TMEM4LOAD26SM100_TMEM_LOAD_32dp32b16xENS4_13SM90_TMA_LOADENS10_INS11_ILi2ELi4ELi3EEES14_NSR_INS5_IJS15_S1M_EEENS5_IJS1M_SC_EEEEEEENS4_39AutoVectorizingCopyWithAssumedAlignmentILi128EEENS4_14SM90_TMA_STOREES26_S28_S28_EEEvvEEEEvNT_6ParamsE --------------------------
	.section	.nv.shared._ZN7cutlass13device_kernelINS_4gemm6kernel13GemmUniversalIN4cute5tupleIJiiiiEEENS1_10collective13CollectiveMmaINS1_35MainloopSm100TmaUmmaWarpSpecializedILi3ELi2ELi4ENS5_IJNS4_1CILi2EEESB_NSA_ILi1EEEEEEEENS5_IJNSA_ILi128EEESF_SF_EEENS_10tfloat32_tENS5_IJlSC_lEEESH_SI_NS4_8TiledMMAINS4_8MMA_AtomIJNS4_23SM100_MMA_TF32_2x1SM_SSISH_SH_fLi128ELi128ELNS4_4UMMA5MajorE0ELSN_0ELNSM_7ScaleInE0ELSO_0EEEEEENS4_6LayoutINS5_IJSC_SC_SC_EEENS5_IJNSA_ILi0EEEST_ST_EEEEENS5_IJNS4_10UnderscoreESW_SW_EEEEENS4_28SM100_TMA_2SM_LOAD_MULTICASTENS4_14ComposedLayoutINS4_7SwizzleILi3ELi4ELi3EEENS4_18smem_ptr_flag_bitsILi32EEENSR_INS5_IJNSA_ILi8EEENSA_ILi32EEEEEENS5_IJS16_SC_EEEEEEEvNS4_8identityENS4_18SM100_TMA_2SM_LOADES1A_vS1B_EENS_8epilogue10collective18CollectiveEpilogueINS1E_23Sm100TmaWarpSpecializedILi4ELi2ELi16ELb1ELb0EEEJNS5_IJNSA_ILi64EEESF_SF_EEENS5_IJNSR_IS1J_SC_EENSR_INS5_IJNSA_ILi16EEESB_EEENS5_IJSC_S1J_EEEEEEEESH_SI_SH_SI_NS1E_6fusion15FusionCallbacksIS1I_NS1R_17LinearCombinationISH_fSH_fLNS_15FloatRoundStyleE2EEES1K_S1Q_JEEENS4_5SM1004TMEM4LOAD26SM100_TMEM_LOAD_32dp32b16xENS4_13SM90_TMA_LOADENS10_INS11_ILi2ELi4ELi3EEES14_NSR_INS5_IJS15_S1M_EEENS5_IJS1M_SC_EEEEEEENS4_39AutoVectorizingCopyWithAssumedAlignmentILi128EEENS4_14SM90_TMA_STOREES26_S28_S28_EEEvvEEEEvNT_6ParamsE,"aw",@nobits
	.sectionflags	@""
	.align	16
	.zero		1024


//--------------------- .nv.shared.reserved.0     --------------------------
	.section	.nv.shared.reserved.0,"aw",@nobits
	.weak		__nv_reservedSMEM_offset_0_alias
	.size		__nv_reservedSMEM_offset_0_alias, 0, 64
	.other		__nv_reservedSMEM_offset_0_alias,@"STO_CUDA_RESERVED_SHARED STV_DEFAULT"
__nv_reservedSMEM_offset_0_alias:
	.zero		0
.nv.shared.reserved.0:
	.zero		64
	.weak		__nv_reservedSMEM_tcgen05_partition
	.type		__nv_reservedSMEM_tcgen05_partition,@object
	.size		__nv_reservedSMEM_tcgen05_partition,(.L_0 - __nv_reservedSMEM_tcgen05_partition)
__nv_reservedSMEM_tcgen05_partition:
	.zero		32
.L_0:


//--------------------- .nv.global                --------------------------
	.section	.nv.global,"aw",@nobits
.nv.global:
	.type		_ZN40_INTERNAL_7d55fe4d_4_k_cu_a800d1af_102404cute1_E,@object
	.size		_ZN40_INTERNAL_7d55fe4d_4_k_cu_a800d1af_102404cute1_E,(_ZN40_INTERNAL_7d55fe4d_4_k_cu_a800d1af_102404cuda3std3__45__cpo6cbeginE - _ZN40_INTERNAL_7d55fe4d_4_k_cu_a800d1af_102404cute1_E)
_ZN40_INTERNAL_7d55fe4d_4_k_cu_a800d1af_102404cute1_E:
	.zero		1
	.type		_ZN40_INTERNAL_7d55fe4d_4_k_cu_a800d1af_102404cuda3std3__45__cpo6cbeginE,@object
	.size		_ZN40_INTERNAL_7d55fe4d_4_k_cu_a800d1af_102404cuda3std3__45__cpo6cbeginE,(_ZN40_INTERNAL_7d55fe4d_4_k_cu_a800d1af_102404cuda3std3__48in_placeE - _ZN40_INTERNAL_7d55fe4d_4_k_cu_a800d1af_102404cuda3std3__45__cpo6cbeginE)
_ZN40_INTERNAL_7d55fe4d_4_k_cu_a800d1af_102404cuda3std3__45__cpo6cbeginE:
	.zero		1
	.type		_ZN40_INTERNAL_7d55fe4d_4_k_cu_a800d1af_102404cuda3std3__48in_placeE,@object
	.size		_ZN40_INTERNAL_7d55fe4d_4_k_cu_a800d1af_102404cuda3std3__48in_placeE,(_ZN40_INTERNAL_7d55fe4d_4_k_cu_a800d1af_102404cuda3std6ranges3__45__cpo9iter_moveE - _ZN40_INTERNAL_7d55fe4d_4_k_cu_a800d1af_102404cuda3std3__48in_placeE)
_ZN40_INTERNAL_7d55fe4d_4_k_cu_a800d1af_102404cuda3std3__48in_placeE:
	.zero		1
	.type		_ZN40_INTERNAL_7d55fe4d_4_k_cu_a800d1af_102404cuda3std6ranges3__45__cpo9iter_moveE,@object
	.size		_ZN40_INTERNAL_7d55fe4d_4_k_cu_a800d1af_102404cuda3std6ranges3__45__cpo9iter_moveE,(_ZN40_INTERNAL_7d55fe4d_4_k_cu_a800d1af_102404cuda3std3__45__cpo5beginE - _ZN40_INTERNAL_7d55fe4d_4_k_cu_a800d1af_102404cuda3std6ranges3__45__cpo9iter_moveE)
_ZN40_INTERNAL_7d55fe4d_4_k_cu_a800d1af_102404cuda3std6ranges3__45__cpo9iter_moveE:
	.zero		1
	.type		_ZN40_INTERNAL_7d55fe4d_4_k_cu_a800d1af_102404cuda3std3__45__cpo5beginE,@object
	.size		_ZN40_INTERNAL_7d55fe4d_4_k_cu_a800d1af_102404cuda3std3__45__cpo5beginE,(_ZN40_INTERNAL_7d55fe4d_4_k_cu_a800d1af_102404cuda3std3__442_GLOBAL__N__7d55fe4d_4_k_cu_a800d1af_102406ignoreE - _ZN40_INTERNAL_7d55fe4d_4_k_cu_a800d1af_102404cuda3std3__45__cpo5beginE)
_ZN40_INTERNAL_7d55fe4d_4_k_cu_a800d1af_102404cuda3std3__45__cpo5beginE:
	.zero		1
	.type		_ZN40_INTERNAL_7d55fe4d_4_k_cu_a800d1af_102404cuda3std3__442_GLOBAL__N__7d55fe4d_4_k_cu_a800d1af_102406ignoreE,@object
	.size		_ZN40_INTERNAL_7d55fe4d_4_k_cu_a800d1af_102404cuda3std3__442_GLOBAL__N__7d55fe4d_4_k_cu_a800d1af_102406ignoreE,(_ZN40_INTERNAL_7d55fe4d_4_k_cu_a800d1af_102404cute7productE - _ZN40_INTERNAL_7d55fe4d_4_k_cu_a800d1af_102404cuda3std3__442_GLOBAL__N__7d55fe4d_4_k_cu_a800d1af_102406ignoreE)
_ZN40_INTERNAL_7d55fe4d_4_k_cu_a800d1af_102404cuda3std3__442_GLOBAL__N__7d55fe4d_4_k_cu_a800d1af_102406ignoreE:
	.zero		1
	.type		_ZN40_INTERNAL_7d55fe4d_4_k_cu_a800d1af_102404cute7productE,@object
	.size		_ZN40_INTERNAL_7d55fe4d_4_k_cu_a800d1af_102404cute7productE,(_ZN40_INTERNAL_7d55fe4d_4_k_cu_a800d1af_102404cuda3std3__45__cpo3endE - _ZN40_INTERNAL_7d55fe4d_4_k_cu_a800d1af_102404cute7productE)
_ZN40_INTERNAL_7d55fe4d_4_k_cu_a800d1af_102404cute7productE:
	.zero		1
	.type		_ZN40_INTERNAL_7d55fe4d_4_k_cu_a800d1af_102404cuda3std3__45__cpo3endE,@object
	.size		_ZN40_INTERNAL_7d55fe4d_4_k_cu_a800d1af_102404cuda3std3__45__cpo3endE,(_ZN40_INTERNAL_7d55fe4d_4_k_cu_a800d1af_102404cuda3std3__419piecewise_constructE - _ZN40_INTERNAL_7d55fe4d_4_k_cu_a800d1af_102404cuda3std3__45__cpo3endE)
_ZN40_INTERNAL_7d55fe4d_4_k_cu_a800d1af_102404cuda3std3__45__cpo3endE:
	.zero		1
	.type		_ZN40_INTERNAL_7d55fe4d_4_k_cu_a800d1af_102404cuda3std3__419piecewise_constructE,@object
	.size		_ZN40_INTERNAL_7d55fe4d_4_k_cu_a800d1af_102404cuda3std3__419piecewise_constructE,(_ZN40_INTERNAL_7d55fe4d_4_k_cu_a800d1af_102404cuda3std3__45__cpo4cendE - _ZN40_INTERNAL_7d55fe4d_4_k_cu_a800d1af_102404cuda3std3__419piecewise_constructE)
_ZN40_INTERNAL_7d55fe4d_4_k_cu_a800d1af_102404cuda3std3__419piecewise_constructE:
	.zero		1
	.type		_ZN40_INTERNAL_7d55fe4d_4_k_cu_a800d1af_102404cuda3std3__45__cpo4cendE,@object
	.size		_ZN40_INTERNAL_7d55fe4d_4_k_cu_a800d1af_102404cuda3std3__45__cpo4cendE,(_ZN40_INTERNAL_7d55fe4d_4_k_cu_a800d1af_102404cuda3std6ranges3__45__cpo4swapE - _ZN40_INTERNAL_7d55fe4d_4_k_cu_a800d1af_102404cuda3std3__45__cpo4cendE)
_ZN40_INTERNAL_7d55fe4d_4_k_cu_a800d1af_102404cuda3std3__45__cpo4cendE:
	.zero		1
	.type		_ZN40_INTERNAL_7d55fe4d_4_k_cu_a800d1af_102404cuda3std6ranges3__45__cpo4swapE,@object
	.size		_ZN40_INTERNAL_7d55fe4d_4_k_cu_a800d1af_102404cuda3std6ranges3__45__cpo4swapE,(.L_10 - _ZN40_INTERNAL_7d55fe4d_4_k_cu_a800d1af_102404cuda3std6ranges3__45__cpo4swapE)
_ZN40_INTERNAL_7d55fe4d_4_k_cu_a800d1af_102404cuda3std6ranges3__45__cpo4swapE:
	.zero		1
.L_10:


//--------------------- .nv.constant0._ZN7cutlass13device_kernelINS_4gemm6kernel13GemmUniversalIN4cute5tupleIJiiiiEEENS1_10collective13CollectiveMmaINS1_35MainloopSm100TmaUmmaWarpSpecializedILi3ELi2ELi4ENS5_IJNS4_1CILi2EEESB_NSA_ILi1EEEEEEEENS5_IJNSA_ILi128EEESF_SF_EEENS_10tfloat32_tENS5_IJlSC_lEEESH_SI_NS4_8TiledMMAINS4_8MMA_AtomIJNS4_23SM100_MMA_TF32_2x1SM_SSISH_SH_fLi128ELi128ELNS4_4UMMA5MajorE0ELSN_0ELNSM_7ScaleInE0ELSO_0EEEEEENS4_6LayoutINS5_IJSC_SC_SC_EEENS5_IJNSA_ILi0EEEST_ST_EEEEENS5_IJNS4_10UnderscoreESW_SW_EEEEENS4_28SM100_TMA_2SM_LOAD_MULTICASTENS4_14ComposedLayoutINS4_7SwizzleILi3ELi4ELi3EEENS4_18smem_ptr_flag_bitsILi32EEENSR_INS5_IJNSA_ILi8EEENSA_ILi32EEEEEENS5_IJS16_SC_EEEEEEEvNS4_8identityENS4_18SM100_TMA_2SM_LOADES1A_vS1B_EENS_8epilogue10collective18CollectiveEpilogueINS1E_23Sm100TmaWarpSpecializedILi4ELi2ELi16ELb1ELb0EEEJNS5_IJNSA_ILi64EEESF_SF_EEENS5_IJNSR_IS1J_SC_EENSR_INS5_IJNSA_ILi16EEESB_EEENS5_IJSC_S1J_EEEEEEEESH_SI_SH_SI_NS1E_6fusion15FusionCallbacksIS1I_NS1R_17LinearCombinationISH_fSH_fLNS_15FloatRoundStyleE2EEES1K_S1Q_JEEENS4_5SM1004TMEM4LOAD26SM100_TMEM_LOAD_32dp32b16xENS4_13SM90_TMA_LOADENS10_INS11_ILi2ELi4ELi3EEES14_NSR_INS5_IJS15_S1M_EEENS5_IJS1M_SC_EEEEEEENS4_39AutoVectorizingCopyWithAssumedAlignmentILi128EEENS4_14SM90_TMA_STOREES26_S28_S28_EEEvvEEEEvNT_6ParamsE --------------------------
	.section	.nv.constant0._ZN7cutlass13device_kernelINS_4gemm6kernel13GemmUniversalIN4cute5tupleIJiiiiEEENS1_10collective13CollectiveMmaINS1_35MainloopSm100TmaUmmaWarpSpecializedILi3ELi2ELi4ENS5_IJNS4_1CILi2EEESB_NSA_ILi1EEEEEEEENS5_IJNSA_ILi128EEESF_SF_EEENS_10tfloat32_tENS5_IJlSC_lEEESH_SI_NS4_8TiledMMAINS4_8MMA_AtomIJNS4_23SM100_MMA_TF32_2x1SM_SSISH_SH_fLi128ELi128ELNS4_4UMMA5MajorE0ELSN_0ELNSM_7ScaleInE0ELSO_0EEEEEENS4_6LayoutINS5_IJSC_SC_SC_EEENS5_IJNSA_ILi0EEEST_ST_EEEEENS5_IJNS4_10UnderscoreESW_SW_EEEEENS4_28SM100_TMA_2SM_LOAD_MULTICASTENS4_14ComposedLayoutINS4_7SwizzleILi3ELi4ELi3EEENS4_18smem_ptr_flag_bitsILi32EEENSR_INS5_IJNSA_ILi8EEENSA_ILi32EEEEEENS5_IJS16_SC_EEEEEEEvNS4_8identityENS4_18SM100_TMA_2SM_LOADES1A_vS1B_EENS_8epilogue10collective18CollectiveEpilogueINS1E_23Sm100TmaWarpSpecializedILi4ELi2ELi16ELb1ELb0EEEJNS5_IJNSA_ILi64EEESF_SF_EEENS5_IJNSR_IS1J_SC_EENSR_INS5_IJNSA_ILi16EEESB_EEENS5_IJSC_S1J_EEEEEEEESH_SI_SH_SI_NS1E_6fusion15FusionCallbacksIS1I_NS1R_17LinearCombinationISH_fSH_fLNS_15FloatRoundStyleE2EEES1K_S1Q_JEEENS4_5SM1004TMEM4LOAD26SM100_TMEM_LOAD_32dp32b16xENS4_13SM90_TMA_LOADENS10_INS11_ILi2ELi4ELi3EEES14_NSR_INS5_IJS15_S1M_EEENS5_IJS1M_SC_EEEEEEENS4_39AutoVectorizingCopyWithAssumedAlignmentILi128EEENS4_14SM90_TMA_STOREES26_S28_S28_EEEvvEEEEvNT_6ParamsE,"a",@progbits
	.sectionflags	@""
	.align	4
.nv.constant0._ZN7cutlass13device_kernelINS_4gemm6kernel13GemmUniversalIN4cute5tupleIJiiiiEEENS1_10collective13CollectiveMmaINS1_35MainloopSm100TmaUmmaWarpSpecializedILi3ELi2ELi4ENS5_IJNS4_1CILi2EEESB_NSA_ILi1EEEEEEEENS5_IJNSA_ILi128EEESF_SF_EEENS_10tfloat32_tENS5_IJlSC_lEEESH_SI_NS4_8TiledMMAINS4_8MMA_AtomIJNS4_23SM100_MMA_TF32_2x1SM_SSISH_SH_fLi128ELi128ELNS4_4UMMA5MajorE0ELSN_0ELNSM_7ScaleInE0ELSO_0EEEEEENS4_6LayoutINS5_IJSC_SC_SC_EEENS5_IJNSA_ILi0EEEST_ST_EEEEENS5_IJNS4_10UnderscoreESW_SW_EEEEENS4_28SM100_TMA_2SM_LOAD_MULTICASTENS4_14ComposedLayoutINS4_7SwizzleILi3ELi4ELi3EEENS4_18smem_ptr_flag_bitsILi32EEENSR_INS5_IJNSA_ILi8EEENSA_ILi32EEEEEENS5_IJS16_SC_EEEEEEEvNS4_8identityENS4_18SM100_TMA_2SM_LOADES1A_vS1B_EENS_8epilogue10collective18CollectiveEpilogueINS1E_23Sm100TmaWarpSpecializedILi4ELi2ELi16ELb1ELb0EEEJNS5_IJNSA_ILi64EEESF_SF_EEENS5_IJNSR_IS1J_SC_EENSR_INS5_IJNSA_ILi16EEESB_EEENS5_IJSC_S1J_EEEEEEEESH_SI_SH_SI_NS1E_6fusion15FusionCallbacksIS1I_NS1R_17LinearCombinationISH_fSH_fLNS_15FloatRoundStyleE2EEES1K_S1Q_JEEENS4_5SM1004TMEM4LOAD26SM100_TMEM_LOAD_32dp32b16xENS4_13SM90_TMA_LOADENS10_INS11_ILi2ELi4ELi3EEES14_NSR_INS5_IJS15_S1M_EEENS5_IJS1M_SC_EEEEEEENS4_39AutoVectorizingCopyWithAssumedAlignmentILi128EEENS4_14SM90_TMA_STOREES26_S28_S28_EEEvvEEEEvNT_6ParamsE:
	.zero		2944


//--------------------- SYMBOLS --------------------------

	.type		.nv.reservedSmem.offset0,@object
	.size		.nv.reservedSmem.offset0,0x4
	.type		.nv.reservedSmem.cap,@object
	.size		.nv.reservedSmem.cap,0x4
	.type		__assertfail,@function
